//
// Generated by NVIDIA NVVM Compiler
//
// Compiler Build ID: CL-36424714
// Cuda compilation tools, release 13.0, V13.0.88
// Based on NVVM 20.0.0
//

.version 9.0
.target sm_100
.address_size 64

	// .globl	_Z11global_funcv
.extern .func  (.param .b32 func_retval0) vprintf
(
	.param .b64 vprintf_param_0,
	.param .b64 vprintf_param_1
)
;
// _ZZ13test_ldmatrixvE3buf has been demoted
// _ZZ13test_wideloadvE3buf has been demoted
// _ZZ9test_shflvE3buf has been demoted
// _ZZ8test_mmavE1A has been demoted
// _ZZ8test_mmavE1B has been demoted
// _ZZ8test_mmavE1C has been demoted
.global .align 1 .b8 $str[4] = {37, 100, 32};
.global .align 1 .b8 $str$1[3] = {10, 10};
.global .align 1 .b8 $str$2[8] = {37, 100, 58, 32, 37, 100, 10};
.global .align 1 .b8 $str$3[17] = {91, 37, 100, 44, 32, 37, 100, 44, 32, 37, 46, 49, 53, 102, 93, 10};
.global .align 1 .b8 $str$4[14] = {91, 37, 100, 44, 32, 37, 102, 44, 32, 37, 102, 93, 10};
.global .align 1 .b8 $str$5[18] = {91, 37, 100, 44, 32, 37, 102, 44, 32, 37, 102, 44, 32, 37, 102, 93, 10};
.global .align 1 .b8 $str$6[7] = {37, 46, 50, 102, 44, 32};
.global .align 1 .b8 $str$7[2] = {10};
.global .align 1 .b8 $str$8[49] = {65, 58, 32, 37, 102, 44, 32, 37, 102, 44, 32, 37, 102, 44, 32, 37, 102, 59, 32, 66, 58, 32, 37, 102, 44, 32, 37, 102, 59, 32, 67, 58, 32, 37, 102, 44, 32, 37, 102, 44, 32, 37, 102, 44, 32, 37, 102, 10};
.global .align 1 .b8 $str$9[22] = {32, 37, 46, 49, 48, 102, 44, 32, 37, 46, 49, 48, 102, 44, 32, 37, 46, 49, 48, 102, 10};
.global .align 1 .b8 $str$10[4] = {37, 102, 10};

.visible .entry _Z11global_funcv()
{
	.local .align 8 .b8 	__local_depot0[16];
	.reg .b64 	%SP;
	.reg .b64 	%SPL;
	.reg .pred 	%p<6>;
	.reg .b32 	%r<16>;
	.reg .b64 	%rd<22>;

	mov.u64 	%SPL, __local_depot0;
	cvta.local.u64 	%SP, %SPL;
	add.u64 	%rd3, %SP, 0;
	add.u64 	%rd1, %SPL, 0;
	add.u64 	%rd4, %SP, 8;
	add.u64 	%rd2, %SPL, 8;
	mov.u32 	%r1, %tid.x;
	st.local.u32 	[%rd2], %r1;
	mov.u64 	%rd5, $str;
	cvta.global.u64 	%rd6, %rd5;
	{ // callseq 0, 0
	.param .b64 param0;
	st.param.b64 	[param0], %rd6;
	.param .b64 param1;
	st.param.b64 	[param1], %rd4;
	.param .b32 retval0;
	call.uni (retval0), 
	vprintf, 
	(
	param0, 
	param1
	);
	ld.param.b32 	%r2, [retval0];
	} // callseq 0
	bar.sync 	0;
	setp.ne.s32 	%p1, %r1, 0;
	@%p1 bra 	$L__BB0_2;
	mov.u64 	%rd7, $str$1;
	cvta.global.u64 	%rd8, %rd7;
	{ // callseq 1, 0
	.param .b64 param0;
	st.param.b64 	[param0], %rd8;
	.param .b64 param1;
	st.param.b64 	[param1], 0;
	.param .b32 retval0;
	call.uni (retval0), 
	vprintf, 
	(
	param0, 
	param1
	);
	ld.param.b32 	%r4, [retval0];
	} // callseq 1
	bra.uni 	$L__BB0_3;
$L__BB0_2:
	setp.gt.u32 	%p2, %r1, 54;
	@%p2 bra 	$L__BB0_9;
$L__BB0_3:
	setp.ne.s32 	%p3, %r1, 0;
	st.local.u32 	[%rd2], %r1;
	cvta.global.u64 	%rd10, %rd5;
	{ // callseq 2, 0
	.param .b64 param0;
	st.param.b64 	[param0], %rd10;
	.param .b64 param1;
	st.param.b64 	[param1], %rd4;
	.param .b32 retval0;
	call.uni (retval0), 
	vprintf, 
	(
	param0, 
	param1
	);
	ld.param.b32 	%r6, [retval0];
	} // callseq 2
	bar.sync 	0;
	@%p3 bra 	$L__BB0_5;
	mov.u64 	%rd12, $str$1;
	cvta.global.u64 	%rd13, %rd12;
	{ // callseq 3, 0
	.param .b64 param0;
	st.param.b64 	[param0], %rd13;
	.param .b64 param1;
	st.param.b64 	[param1], 0;
	.param .b32 retval0;
	call.uni (retval0), 
	vprintf, 
	(
	param0, 
	param1
	);
	ld.param.b32 	%r8, [retval0];
	} // callseq 3
$L__BB0_5:
	setp.ne.s32 	%p4, %r1, 0;
	st.local.u32 	[%rd1], %r1;
	cvta.global.u64 	%rd15, %rd5;
	{ // callseq 4, 0
	.param .b64 param0;
	st.param.b64 	[param0], %rd15;
	.param .b64 param1;
	st.param.b64 	[param1], %rd3;
	.param .b32 retval0;
	call.uni (retval0), 
	vprintf, 
	(
	param0, 
	param1
	);
	ld.param.b32 	%r10, [retval0];
	} // callseq 4
	bar.sync 	0;
	@%p4 bra 	$L__BB0_7;
	mov.u64 	%rd17, $str$1;
	cvta.global.u64 	%rd18, %rd17;
	{ // callseq 5, 0
	.param .b64 param0;
	st.param.b64 	[param0], %rd18;
	.param .b64 param1;
	st.param.b64 	[param1], 0;
	.param .b32 retval0;
	call.uni (retval0), 
	vprintf, 
	(
	param0, 
	param1
	);
	ld.param.b32 	%r12, [retval0];
	} // callseq 5
	bra.uni 	$L__BB0_8;
$L__BB0_7:
	setp.gt.u32 	%p5, %r1, 44;
	@%p5 bra 	$L__BB0_9;
$L__BB0_8:
	st.local.u32 	[%rd1], %r1;
	cvta.global.u64 	%rd20, %rd5;
	{ // callseq 6, 0
	.param .b64 param0;
	st.param.b64 	[param0], %rd20;
	.param .b64 param1;
	st.param.b64 	[param1], %rd3;
	.param .b32 retval0;
	call.uni (retval0), 
	vprintf, 
	(
	param0, 
	param1
	);
	ld.param.b32 	%r14, [retval0];
	} // callseq 6
	bar.sync 	0;
$L__BB0_9:
	ret;

}
	// .globl	_Z13test_wmmaloadv
.visible .entry _Z13test_wmmaloadv()
{
	.local .align 8 .b8 	__local_depot1[8];
	.reg .b64 	%SP;
	.reg .b64 	%SPL;
	.reg .pred 	%p<2>;
	.reg .b32 	%r<18>;
	.reg .b64 	%rd<6>;

	mov.u64 	%SPL, __local_depot1;
	cvta.local.u64 	%SP, %SPL;
	add.u64 	%rd2, %SP, 0;
	add.u64 	%rd1, %SPL, 0;
	mov.u32 	%r15, %tid.x;
	shr.u32 	%r16, %r15, 8;
	mov.b32 	%r17, -8;
	mov.u64 	%rd3, $str$2;
$L__BB1_1:
	add.s32 	%r10, %r17, 8;
	add.s32 	%r11, %r15, 32;
	and.b32  	%r12, %r11, 2016;
	st.local.v2.u32 	[%rd1], {%r10, %r12};
	cvta.global.u64 	%rd4, %rd3;
	{ // callseq 7, 0
	.param .b64 param0;
	st.param.b64 	[param0], %rd4;
	.param .b64 param1;
	st.param.b64 	[param1], %rd2;
	.param .b32 retval0;
	call.uni (retval0), 
	vprintf, 
	(
	param0, 
	param1
	);
	ld.param.b32 	%r13, [retval0];
	} // callseq 7
	add.s32 	%r17, %r17, 1;
	add.s32 	%r16, %r16, 1;
	add.s32 	%r15, %r15, 256;
	setp.ne.s32 	%p1, %r16, 8;
	@%p1 bra 	$L__BB1_1;
	bar.sync 	0;
	ret;

}
	// .globl	_Z13test_ldmatrixv
.visible .entry _Z13test_ldmatrixv()
{
	.local .align 16 .b8 	__local_depot2[16];
	.reg .b64 	%SP;
	.reg .b64 	%SPL;
	.reg .b32 	%r<9>;
	.reg .b32 	%f<3>;
	.reg .b64 	%rd<5>;
	.reg .b64 	%fd<4>;
	// demoted variable
	.shared .align 4 .b8 _ZZ13test_ldmatrixvE3buf[128];
	mov.u64 	%SPL, __local_depot2;
	cvta.local.u64 	%SP, %SPL;
	add.u64 	%rd1, %SP, 0;
	add.u64 	%rd2, %SPL, 0;
	mov.u32 	%r3, %tid.x;
	cvt.rn.f64.u32 	%fd1, %r3;
	add.f64 	%fd2, %fd1, 0d4059066666666666;
	cvt.rn.f32.f64 	%f1, %fd2;
	shl.b32 	%r4, %r3, 2;
	mov.u32 	%r5, _ZZ13test_ldmatrixvE3buf;
	add.s32 	%r6, %r5, %r4;
	st.shared.f32 	[%r6], %f1;
	bar.sync 	0;
	mad.lo.s32 	%r2, %r3, 12, %r6;
	// begin inline asm
	ldmatrix.sync.aligned.x1.m8n8.shared.b16 {%r1}, [%r2];
	// end inline asm
	bar.sync 	0;
	ld.shared.f32 	%f2, [%r6];
	cvt.f64.f32 	%fd3, %f2;
	st.local.v2.u32 	[%rd2], {%r3, %r1};
	st.local.f64 	[%rd2+8], %fd3;
	mov.u64 	%rd3, $str$3;
	cvta.global.u64 	%rd4, %rd3;
	{ // callseq 8, 0
	.param .b64 param0;
	st.param.b64 	[param0], %rd4;
	.param .b64 param1;
	st.param.b64 	[param1], %rd1;
	.param .b32 retval0;
	call.uni (retval0), 
	vprintf, 
	(
	param0, 
	param1
	);
	ld.param.b32 	%r7, [retval0];
	} // callseq 8
	ret;

}
	// .globl	_Z13test_wideloadv
.visible .entry _Z13test_wideloadv()
{
	.local .align 8 .b8 	__local_depot3[24];
	.reg .b64 	%SP;
	.reg .b64 	%SPL;
	.reg .b32 	%r<8>;
	.reg .b64 	%rd<5>;
	.reg .b64 	%fd<5>;
	// demoted variable
	.shared .align 8 .b8 _ZZ13test_wideloadvE3buf[256];
	mov.u64 	%SPL, __local_depot3;
	cvta.local.u64 	%SP, %SPL;
	add.u64 	%rd1, %SP, 0;
	add.u64 	%rd2, %SPL, 0;
	mov.u32 	%r1, %tid.x;
	cvt.rn.f64.u32 	%fd1, %r1;
	add.f64 	%fd2, %fd1, 0d4059066666666666;
	shl.b32 	%r2, %r1, 3;
	mov.u32 	%r3, _ZZ13test_wideloadvE3buf;
	add.s32 	%r4, %r3, %r2;
	st.shared.f64 	[%r4], %fd2;
	bar.sync 	0;
	add.s32 	%r5, %r4, %r2;
	bar.sync 	0;
	ld.shared.v2.f64 	{%fd3, %fd4}, [%r5];
	st.local.u32 	[%rd2], %r1;
	st.local.f64 	[%rd2+8], %fd3;
	st.local.f64 	[%rd2+16], %fd4;
	mov.u64 	%rd3, $str$4;
	cvta.global.u64 	%rd4, %rd3;
	{ // callseq 9, 0
	.param .b64 param0;
	st.param.b64 	[param0], %rd4;
	.param .b64 param1;
	st.param.b64 	[param1], %rd1;
	.param .b32 retval0;
	call.uni (retval0), 
	vprintf, 
	(
	param0, 
	param1
	);
	ld.param.b32 	%r6, [retval0];
	} // callseq 9
	ret;

}
	// .globl	_Z9test_shflv
.visible .entry _Z9test_shflv()
{
	.local .align 16 .b8 	__local_depot4[32];
	.reg .b64 	%SP;
	.reg .b64 	%SPL;
	.reg .pred 	%p<3>;
	.reg .b32 	%r<20>;
	.reg .b64 	%rd<5>;
	.reg .b64 	%fd<8>;
	// demoted variable
	.shared .align 8 .b8 _ZZ9test_shflvE3buf[512];
	mov.u64 	%SPL, __local_depot4;
	cvta.local.u64 	%SP, %SPL;
	add.u64 	%rd1, %SP, 0;
	add.u64 	%rd2, %SPL, 0;
	mov.u32 	%r5, %tid.x;
	and.b32  	%r6, %r5, 3;
	cvt.rn.f64.u32 	%fd3, %r5;
	add.f64 	%fd4, %fd3, 0d4059066666666666;
	shl.b32 	%r7, %r5, 3;
	mov.u32 	%r8, _ZZ9test_shflvE3buf;
	add.s32 	%r9, %r8, %r7;
	st.shared.f64 	[%r9], %fd4;
	add.f64 	%fd5, %fd4, 0d4040000000000000;
	st.shared.f64 	[%r9+256], %fd5;
	bar.sync 	0;
	shr.u32 	%r10, %r5, 2;
	and.b32  	%r11, %r10, 252;
	or.b32  	%r12, %r11, %r6;
	shl.b32 	%r13, %r12, 6;
	shl.b32 	%r14, %r5, 2;
	and.b32  	%r15, %r14, 48;
	or.b32  	%r16, %r13, %r15;
	add.s32 	%r17, %r8, %r16;
	ld.shared.f64 	%fd1, [%r17];
	// begin inline asm
	mov.b64 {%r1,%r2}, %fd1;
	// end inline asm
	shfl.sync.idx.b32	%r4|%p1, %r2, 0, 31, -1;
	shfl.sync.idx.b32	%r3|%p2, %r1, 0, 31, -1;
	// begin inline asm
	mov.b64 %fd2, {%r3,%r4};
	// end inline asm
	bar.sync 	0;
	ld.shared.v2.f64 	{%fd6, %fd7}, [%r17];
	st.local.u32 	[%rd2], %r5;
	st.local.f64 	[%rd2+8], %fd6;
	st.local.v2.f64 	[%rd2+16], {%fd7, %fd2};
	mov.u64 	%rd3, $str$5;
	cvta.global.u64 	%rd4, %rd3;
	{ // callseq 10, 0
	.param .b64 param0;
	st.param.b64 	[param0], %rd4;
	.param .b64 param1;
	st.param.b64 	[param1], %rd1;
	.param .b32 retval0;
	call.uni (retval0), 
	vprintf, 
	(
	param0, 
	param1
	);
	ld.param.b32 	%r18, [retval0];
	} // callseq 10
	ret;

}
	// .globl	_Z8test_mmav
.visible .entry _Z8test_mmav()
{
	.local .align 16 .b8 	__local_depot5[80];
	.reg .b64 	%SP;
	.reg .b64 	%SPL;
	.reg .pred 	%p<9>;
	.reg .b32 	%r<207>;
	.reg .b32 	%f<117>;
	.reg .b64 	%rd<32>;
	.reg .b64 	%fd<94>;
	// demoted variable
	.shared .align 4 .b8 _ZZ8test_mmavE1A[1024];
	// demoted variable
	.shared .align 4 .b8 _ZZ8test_mmavE1B[1024];
	// demoted variable
	.shared .align 4 .b8 _ZZ8test_mmavE1C[1024];
	mov.u64 	%SPL, __local_depot5;
	cvta.local.u64 	%SP, %SPL;
	add.u64 	%rd3, %SP, 0;
	add.u64 	%rd1, %SPL, 0;
	mov.u32 	%r1, %tid.x;
	setp.gt.u32 	%p1, %r1, 15;
	@%p1 bra 	$L__BB5_2;
	cvt.rn.f64.u32 	%fd1, %r1;
	cvt.rn.f32.u32 	%f25, %r1;
	shl.b32 	%r8, %r1, 2;
	mov.u32 	%r9, _ZZ8test_mmavE1A;
	add.s32 	%r10, %r9, %r8;
	st.shared.f32 	[%r10], %f25;
	mov.u32 	%r11, _ZZ8test_mmavE1B;
	add.s32 	%r12, %r11, %r8;
	st.shared.f32 	[%r12], %f25;
	mov.u32 	%r13, _ZZ8test_mmavE1C;
	add.s32 	%r14, %r13, %r8;
	mov.b32 	%r15, 0;
	st.shared.u32 	[%r14], %r15;
	add.f64 	%fd2, %fd1, 0d3FF8000000000000;
	cvt.rn.f32.f64 	%f26, %fd2;
	st.shared.f32 	[%r10+64], %f26;
	add.f64 	%fd3, %fd1, 0d4004000000000000;
	cvt.rn.f32.f64 	%f27, %fd3;
	st.shared.f32 	[%r12+64], %f27;
	st.shared.u32 	[%r14+64], %r15;
	add.s32 	%r16, %r1, 3;
	cvt.rn.f32.u32 	%f28, %r16;
	st.shared.f32 	[%r10+128], %f28;
	add.s32 	%r17, %r1, 5;
	cvt.rn.f32.u32 	%f29, %r17;
	st.shared.f32 	[%r12+128], %f29;
	st.shared.u32 	[%r14+128], %r15;
	add.f64 	%fd4, %fd1, 0d4012000000000000;
	cvt.rn.f32.f64 	%f30, %fd4;
	st.shared.f32 	[%r10+192], %f30;
	add.f64 	%fd5, %fd1, 0d401E000000000000;
	cvt.rn.f32.f64 	%f31, %fd5;
	st.shared.f32 	[%r12+192], %f31;
	st.shared.u32 	[%r14+192], %r15;
	add.s32 	%r18, %r1, 6;
	cvt.rn.f32.u32 	%f32, %r18;
	st.shared.f32 	[%r10+256], %f32;
	add.s32 	%r19, %r1, 10;
	cvt.rn.f32.u32 	%f33, %r19;
	st.shared.f32 	[%r12+256], %f33;
	st.shared.u32 	[%r14+256], %r15;
	st.shared.f32 	[%r10+320], %f31;
	add.f64 	%fd6, %fd1, 0d4029000000000000;
	cvt.rn.f32.f64 	%f34, %fd6;
	st.shared.f32 	[%r12+320], %f34;
	st.shared.u32 	[%r14+320], %r15;
	add.s32 	%r20, %r1, 9;
	cvt.rn.f32.u32 	%f35, %r20;
	st.shared.f32 	[%r10+384], %f35;
	add.s32 	%r21, %r1, 15;
	cvt.rn.f32.u32 	%f36, %r21;
	st.shared.f32 	[%r12+384], %f36;
	st.shared.u32 	[%r14+384], %r15;
	add.f64 	%fd7, %fd1, 0d4025000000000000;
	cvt.rn.f32.f64 	%f37, %fd7;
	st.shared.f32 	[%r10+448], %f37;
	add.f64 	%fd8, %fd1, 0d4031800000000000;
	cvt.rn.f32.f64 	%f38, %fd8;
	st.shared.f32 	[%r12+448], %f38;
	st.shared.u32 	[%r14+448], %r15;
	add.s32 	%r22, %r1, 12;
	cvt.rn.f32.u32 	%f39, %r22;
	st.shared.f32 	[%r10+512], %f39;
	add.s32 	%r23, %r1, 20;
	cvt.rn.f32.u32 	%f40, %r23;
	st.shared.f32 	[%r12+512], %f40;
	st.shared.u32 	[%r14+512], %r15;
	add.f64 	%fd9, %fd1, 0d402B000000000000;
	cvt.rn.f32.f64 	%f41, %fd9;
	st.shared.f32 	[%r10+576], %f41;
	add.f64 	%fd10, %fd1, 0d4036800000000000;
	cvt.rn.f32.f64 	%f42, %fd10;
	st.shared.f32 	[%r12+576], %f42;
	st.shared.u32 	[%r14+576], %r15;
	st.shared.f32 	[%r10+640], %f36;
	add.s32 	%r24, %r1, 25;
	cvt.rn.f32.u32 	%f43, %r24;
	st.shared.f32 	[%r12+640], %f43;
	st.shared.u32 	[%r14+640], %r15;
	add.f64 	%fd11, %fd1, 0d4030800000000000;
	cvt.rn.f32.f64 	%f44, %fd11;
	st.shared.f32 	[%r10+704], %f44;
	add.f64 	%fd12, %fd1, 0d403B800000000000;
	cvt.rn.f32.f64 	%f45, %fd12;
	st.shared.f32 	[%r12+704], %f45;
	st.shared.u32 	[%r14+704], %r15;
	add.s32 	%r25, %r1, 18;
	cvt.rn.f32.u32 	%f46, %r25;
	st.shared.f32 	[%r10+768], %f46;
	add.s32 	%r26, %r1, 30;
	cvt.rn.f32.u32 	%f47, %r26;
	st.shared.f32 	[%r12+768], %f47;
	st.shared.u32 	[%r14+768], %r15;
	add.f64 	%fd13, %fd1, 0d4033800000000000;
	cvt.rn.f32.f64 	%f48, %fd13;
	st.shared.f32 	[%r10+832], %f48;
	add.f64 	%fd14, %fd1, 0d4040400000000000;
	cvt.rn.f32.f64 	%f49, %fd14;
	st.shared.f32 	[%r12+832], %f49;
	st.shared.u32 	[%r14+832], %r15;
	add.s32 	%r27, %r1, 21;
	cvt.rn.f32.u32 	%f50, %r27;
	st.shared.f32 	[%r10+896], %f50;
	add.s32 	%r28, %r1, 35;
	cvt.rn.f32.u32 	%f51, %r28;
	st.shared.f32 	[%r12+896], %f51;
	st.shared.u32 	[%r14+896], %r15;
	st.shared.f32 	[%r10+960], %f42;
	add.f64 	%fd15, %fd1, 0d4042C00000000000;
	cvt.rn.f32.f64 	%f52, %fd15;
	st.shared.f32 	[%r12+960], %f52;
	st.shared.u32 	[%r14+960], %r15;
$L__BB5_2:
	bar.sync 	0;
	setp.ne.s32 	%p2, %r1, 0;
	@%p2 bra 	$L__BB5_7;
	mov.b32 	%r204, 32;
	mov.u32 	%r30, _ZZ8test_mmavE1A;
	mov.u64 	%rd4, $str$6;
	mov.u64 	%rd7, $str$7;
$L__BB5_4:
	add.s32 	%r31, %r30, %r204;
	ld.shared.f32 	%f53, [%r31+-32];
	cvt.f64.f32 	%fd16, %f53;
	st.local.f64 	[%rd1], %fd16;
	cvta.global.u64 	%rd5, %rd4;
	{ // callseq 11, 0
	.param .b64 param0;
	st.param.b64 	[param0], %rd5;
	.param .b64 param1;
	st.param.b64 	[param1], %rd3;
	.param .b32 retval0;
	call.uni (retval0), 
	vprintf, 
	(
	param0, 
	param1
	);
	ld.param.b32 	%r32, [retval0];
	} // callseq 11
	ld.shared.f32 	%f54, [%r31+-28];
	cvt.f64.f32 	%fd17, %f54;
	st.local.f64 	[%rd1], %fd17;
	{ // callseq 12, 0
	.param .b64 param0;
	st.param.b64 	[param0], %rd5;
	.param .b64 param1;
	st.param.b64 	[param1], %rd3;
	.param .b32 retval0;
	call.uni (retval0), 
	vprintf, 
	(
	param0, 
	param1
	);
	ld.param.b32 	%r34, [retval0];
	} // callseq 12
	ld.shared.f32 	%f55, [%r31+-24];
	cvt.f64.f32 	%fd18, %f55;
	st.local.f64 	[%rd1], %fd18;
	{ // callseq 13, 0
	.param .b64 param0;
	st.param.b64 	[param0], %rd5;
	.param .b64 param1;
	st.param.b64 	[param1], %rd3;
	.param .b32 retval0;
	call.uni (retval0), 
	vprintf, 
	(
	param0, 
	param1
	);
	ld.param.b32 	%r36, [retval0];
	} // callseq 13
	ld.shared.f32 	%f56, [%r31+-20];
	cvt.f64.f32 	%fd19, %f56;
	st.local.f64 	[%rd1], %fd19;
	{ // callseq 14, 0
	.param .b64 param0;
	st.param.b64 	[param0], %rd5;
	.param .b64 param1;
	st.param.b64 	[param1], %rd3;
	.param .b32 retval0;
	call.uni (retval0), 
	vprintf, 
	(
	param0, 
	param1
	);
	ld.param.b32 	%r38, [retval0];
	} // callseq 14
	ld.shared.f32 	%f57, [%r31+-16];
	cvt.f64.f32 	%fd20, %f57;
	st.local.f64 	[%rd1], %fd20;
	{ // callseq 15, 0
	.param .b64 param0;
	st.param.b64 	[param0], %rd5;
	.param .b64 param1;
	st.param.b64 	[param1], %rd3;
	.param .b32 retval0;
	call.uni (retval0), 
	vprintf, 
	(
	param0, 
	param1
	);
	ld.param.b32 	%r40, [retval0];
	} // callseq 15
	ld.shared.f32 	%f58, [%r31+-12];
	cvt.f64.f32 	%fd21, %f58;
	st.local.f64 	[%rd1], %fd21;
	{ // callseq 16, 0
	.param .b64 param0;
	st.param.b64 	[param0], %rd5;
	.param .b64 param1;
	st.param.b64 	[param1], %rd3;
	.param .b32 retval0;
	call.uni (retval0), 
	vprintf, 
	(
	param0, 
	param1
	);
	ld.param.b32 	%r42, [retval0];
	} // callseq 16
	ld.shared.f32 	%f59, [%r31+-8];
	cvt.f64.f32 	%fd22, %f59;
	st.local.f64 	[%rd1], %fd22;
	{ // callseq 17, 0
	.param .b64 param0;
	st.param.b64 	[param0], %rd5;
	.param .b64 param1;
	st.param.b64 	[param1], %rd3;
	.param .b32 retval0;
	call.uni (retval0), 
	vprintf, 
	(
	param0, 
	param1
	);
	ld.param.b32 	%r44, [retval0];
	} // callseq 17
	ld.shared.f32 	%f60, [%r31+-4];
	cvt.f64.f32 	%fd23, %f60;
	st.local.f64 	[%rd1], %fd23;
	{ // callseq 18, 0
	.param .b64 param0;
	st.param.b64 	[param0], %rd5;
	.param .b64 param1;
	st.param.b64 	[param1], %rd3;
	.param .b32 retval0;
	call.uni (retval0), 
	vprintf, 
	(
	param0, 
	param1
	);
	ld.param.b32 	%r46, [retval0];
	} // callseq 18
	ld.shared.f32 	%f61, [%r31];
	cvt.f64.f32 	%fd24, %f61;
	st.local.f64 	[%rd1], %fd24;
	{ // callseq 19, 0
	.param .b64 param0;
	st.param.b64 	[param0], %rd5;
	.param .b64 param1;
	st.param.b64 	[param1], %rd3;
	.param .b32 retval0;
	call.uni (retval0), 
	vprintf, 
	(
	param0, 
	param1
	);
	ld.param.b32 	%r48, [retval0];
	} // callseq 19
	ld.shared.f32 	%f62, [%r31+4];
	cvt.f64.f32 	%fd25, %f62;
	st.local.f64 	[%rd1], %fd25;
	{ // callseq 20, 0
	.param .b64 param0;
	st.param.b64 	[param0], %rd5;
	.param .b64 param1;
	st.param.b64 	[param1], %rd3;
	.param .b32 retval0;
	call.uni (retval0), 
	vprintf, 
	(
	param0, 
	param1
	);
	ld.param.b32 	%r50, [retval0];
	} // callseq 20
	ld.shared.f32 	%f63, [%r31+8];
	cvt.f64.f32 	%fd26, %f63;
	st.local.f64 	[%rd1], %fd26;
	{ // callseq 21, 0
	.param .b64 param0;
	st.param.b64 	[param0], %rd5;
	.param .b64 param1;
	st.param.b64 	[param1], %rd3;
	.param .b32 retval0;
	call.uni (retval0), 
	vprintf, 
	(
	param0, 
	param1
	);
	ld.param.b32 	%r52, [retval0];
	} // callseq 21
	ld.shared.f32 	%f64, [%r31+12];
	cvt.f64.f32 	%fd27, %f64;
	st.local.f64 	[%rd1], %fd27;
	{ // callseq 22, 0
	.param .b64 param0;
	st.param.b64 	[param0], %rd5;
	.param .b64 param1;
	st.param.b64 	[param1], %rd3;
	.param .b32 retval0;
	call.uni (retval0), 
	vprintf, 
	(
	param0, 
	param1
	);
	ld.param.b32 	%r54, [retval0];
	} // callseq 22
	ld.shared.f32 	%f65, [%r31+16];
	cvt.f64.f32 	%fd28, %f65;
	st.local.f64 	[%rd1], %fd28;
	{ // callseq 23, 0
	.param .b64 param0;
	st.param.b64 	[param0], %rd5;
	.param .b64 param1;
	st.param.b64 	[param1], %rd3;
	.param .b32 retval0;
	call.uni (retval0), 
	vprintf, 
	(
	param0, 
	param1
	);
	ld.param.b32 	%r56, [retval0];
	} // callseq 23
	ld.shared.f32 	%f66, [%r31+20];
	cvt.f64.f32 	%fd29, %f66;
	st.local.f64 	[%rd1], %fd29;
	{ // callseq 24, 0
	.param .b64 param0;
	st.param.b64 	[param0], %rd5;
	.param .b64 param1;
	st.param.b64 	[param1], %rd3;
	.param .b32 retval0;
	call.uni (retval0), 
	vprintf, 
	(
	param0, 
	param1
	);
	ld.param.b32 	%r58, [retval0];
	} // callseq 24
	ld.shared.f32 	%f67, [%r31+24];
	cvt.f64.f32 	%fd30, %f67;
	st.local.f64 	[%rd1], %fd30;
	{ // callseq 25, 0
	.param .b64 param0;
	st.param.b64 	[param0], %rd5;
	.param .b64 param1;
	st.param.b64 	[param1], %rd3;
	.param .b32 retval0;
	call.uni (retval0), 
	vprintf, 
	(
	param0, 
	param1
	);
	ld.param.b32 	%r60, [retval0];
	} // callseq 25
	ld.shared.f32 	%f68, [%r31+28];
	cvt.f64.f32 	%fd31, %f68;
	st.local.f64 	[%rd1], %fd31;
	{ // callseq 26, 0
	.param .b64 param0;
	st.param.b64 	[param0], %rd5;
	.param .b64 param1;
	st.param.b64 	[param1], %rd3;
	.param .b32 retval0;
	call.uni (retval0), 
	vprintf, 
	(
	param0, 
	param1
	);
	ld.param.b32 	%r62, [retval0];
	} // callseq 26
	cvta.global.u64 	%rd8, %rd7;
	{ // callseq 27, 0
	.param .b64 param0;
	st.param.b64 	[param0], %rd8;
	.param .b64 param1;
	st.param.b64 	[param1], 0;
	.param .b32 retval0;
	call.uni (retval0), 
	vprintf, 
	(
	param0, 
	param1
	);
	ld.param.b32 	%r64, [retval0];
	} // callseq 27
	add.s32 	%r204, %r204, 64;
	setp.ne.s32 	%p3, %r204, 1056;
	@%p3 bra 	$L__BB5_4;
	cvta.global.u64 	%rd10, %rd7;
	{ // callseq 28, 0
	.param .b64 param0;
	st.param.b64 	[param0], %rd10;
	.param .b64 param1;
	st.param.b64 	[param1], 0;
	.param .b32 retval0;
	call.uni (retval0), 
	vprintf, 
	(
	param0, 
	param1
	);
	ld.param.b32 	%r67, [retval0];
	} // callseq 28
	mov.b32 	%r205, 32;
	mov.u64 	%rd11, $str$6;
	add.u64 	%rd13, %SP, 0;
$L__BB5_6:
	mov.u32 	%r69, _ZZ8test_mmavE1B;
	add.s32 	%r70, %r69, %r205;
	ld.shared.f32 	%f69, [%r70+-32];
	cvt.f64.f32 	%fd32, %f69;
	st.local.f64 	[%rd1], %fd32;
	cvta.global.u64 	%rd12, %rd11;
	{ // callseq 29, 0
	.param .b64 param0;
	st.param.b64 	[param0], %rd12;
	.param .b64 param1;
	st.param.b64 	[param1], %rd13;
	.param .b32 retval0;
	call.uni (retval0), 
	vprintf, 
	(
	param0, 
	param1
	);
	ld.param.b32 	%r71, [retval0];
	} // callseq 29
	ld.shared.f32 	%f70, [%r70+-28];
	cvt.f64.f32 	%fd33, %f70;
	st.local.f64 	[%rd1], %fd33;
	{ // callseq 30, 0
	.param .b64 param0;
	st.param.b64 	[param0], %rd12;
	.param .b64 param1;
	st.param.b64 	[param1], %rd13;
	.param .b32 retval0;
	call.uni (retval0), 
	vprintf, 
	(
	param0, 
	param1
	);
	ld.param.b32 	%r73, [retval0];
	} // callseq 30
	ld.shared.f32 	%f71, [%r70+-24];
	cvt.f64.f32 	%fd34, %f71;
	st.local.f64 	[%rd1], %fd34;
	{ // callseq 31, 0
	.param .b64 param0;
	st.param.b64 	[param0], %rd12;
	.param .b64 param1;
	st.param.b64 	[param1], %rd13;
	.param .b32 retval0;
	call.uni (retval0), 
	vprintf, 
	(
	param0, 
	param1
	);
	ld.param.b32 	%r75, [retval0];
	} // callseq 31
	ld.shared.f32 	%f72, [%r70+-20];
	cvt.f64.f32 	%fd35, %f72;
	st.local.f64 	[%rd1], %fd35;
	{ // callseq 32, 0
	.param .b64 param0;
	st.param.b64 	[param0], %rd12;
	.param .b64 param1;
	st.param.b64 	[param1], %rd13;
	.param .b32 retval0;
	call.uni (retval0), 
	vprintf, 
	(
	param0, 
	param1
	);
	ld.param.b32 	%r77, [retval0];
	} // callseq 32
	ld.shared.f32 	%f73, [%r70+-16];
	cvt.f64.f32 	%fd36, %f73;
	st.local.f64 	[%rd1], %fd36;
	{ // callseq 33, 0
	.param .b64 param0;
	st.param.b64 	[param0], %rd12;
	.param .b64 param1;
	st.param.b64 	[param1], %rd13;
	.param .b32 retval0;
	call.uni (retval0), 
	vprintf, 
	(
	param0, 
	param1
	);
	ld.param.b32 	%r79, [retval0];
	} // callseq 33
	ld.shared.f32 	%f74, [%r70+-12];
	cvt.f64.f32 	%fd37, %f74;
	st.local.f64 	[%rd1], %fd37;
	{ // callseq 34, 0
	.param .b64 param0;
	st.param.b64 	[param0], %rd12;
	.param .b64 param1;
	st.param.b64 	[param1], %rd13;
	.param .b32 retval0;
	call.uni (retval0), 
	vprintf, 
	(
	param0, 
	param1
	);
	ld.param.b32 	%r81, [retval0];
	} // callseq 34
	ld.shared.f32 	%f75, [%r70+-8];
	cvt.f64.f32 	%fd38, %f75;
	st.local.f64 	[%rd1], %fd38;
	{ // callseq 35, 0
	.param .b64 param0;
	st.param.b64 	[param0], %rd12;
	.param .b64 param1;
	st.param.b64 	[param1], %rd13;
	.param .b32 retval0;
	call.uni (retval0), 
	vprintf, 
	(
	param0, 
	param1
	);
	ld.param.b32 	%r83, [retval0];
	} // callseq 35
	ld.shared.f32 	%f76, [%r70+-4];
	cvt.f64.f32 	%fd39, %f76;
	st.local.f64 	[%rd1], %fd39;
	{ // callseq 36, 0
	.param .b64 param0;
	st.param.b64 	[param0], %rd12;
	.param .b64 param1;
	st.param.b64 	[param1], %rd13;
	.param .b32 retval0;
	call.uni (retval0), 
	vprintf, 
	(
	param0, 
	param1
	);
	ld.param.b32 	%r85, [retval0];
	} // callseq 36
	ld.shared.f32 	%f77, [%r70];
	cvt.f64.f32 	%fd40, %f77;
	st.local.f64 	[%rd1], %fd40;
	{ // callseq 37, 0
	.param .b64 param0;
	st.param.b64 	[param0], %rd12;
	.param .b64 param1;
	st.param.b64 	[param1], %rd13;
	.param .b32 retval0;
	call.uni (retval0), 
	vprintf, 
	(
	param0, 
	param1
	);
	ld.param.b32 	%r87, [retval0];
	} // callseq 37
	ld.shared.f32 	%f78, [%r70+4];
	cvt.f64.f32 	%fd41, %f78;
	st.local.f64 	[%rd1], %fd41;
	{ // callseq 38, 0
	.param .b64 param0;
	st.param.b64 	[param0], %rd12;
	.param .b64 param1;
	st.param.b64 	[param1], %rd13;
	.param .b32 retval0;
	call.uni (retval0), 
	vprintf, 
	(
	param0, 
	param1
	);
	ld.param.b32 	%r89, [retval0];
	} // callseq 38
	ld.shared.f32 	%f79, [%r70+8];
	cvt.f64.f32 	%fd42, %f79;
	st.local.f64 	[%rd1], %fd42;
	{ // callseq 39, 0
	.param .b64 param0;
	st.param.b64 	[param0], %rd12;
	.param .b64 param1;
	st.param.b64 	[param1], %rd13;
	.param .b32 retval0;
	call.uni (retval0), 
	vprintf, 
	(
	param0, 
	param1
	);
	ld.param.b32 	%r91, [retval0];
	} // callseq 39
	ld.shared.f32 	%f80, [%r70+12];
	cvt.f64.f32 	%fd43, %f80;
	st.local.f64 	[%rd1], %fd43;
	{ // callseq 40, 0
	.param .b64 param0;
	st.param.b64 	[param0], %rd12;
	.param .b64 param1;
	st.param.b64 	[param1], %rd13;
	.param .b32 retval0;
	call.uni (retval0), 
	vprintf, 
	(
	param0, 
	param1
	);
	ld.param.b32 	%r93, [retval0];
	} // callseq 40
	ld.shared.f32 	%f81, [%r70+16];
	cvt.f64.f32 	%fd44, %f81;
	st.local.f64 	[%rd1], %fd44;
	{ // callseq 41, 0
	.param .b64 param0;
	st.param.b64 	[param0], %rd12;
	.param .b64 param1;
	st.param.b64 	[param1], %rd13;
	.param .b32 retval0;
	call.uni (retval0), 
	vprintf, 
	(
	param0, 
	param1
	);
	ld.param.b32 	%r95, [retval0];
	} // callseq 41
	ld.shared.f32 	%f82, [%r70+20];
	cvt.f64.f32 	%fd45, %f82;
	st.local.f64 	[%rd1], %fd45;
	{ // callseq 42, 0
	.param .b64 param0;
	st.param.b64 	[param0], %rd12;
	.param .b64 param1;
	st.param.b64 	[param1], %rd13;
	.param .b32 retval0;
	call.uni (retval0), 
	vprintf, 
	(
	param0, 
	param1
	);
	ld.param.b32 	%r97, [retval0];
	} // callseq 42
	ld.shared.f32 	%f83, [%r70+24];
	cvt.f64.f32 	%fd46, %f83;
	st.local.f64 	[%rd1], %fd46;
	{ // callseq 43, 0
	.param .b64 param0;
	st.param.b64 	[param0], %rd12;
	.param .b64 param1;
	st.param.b64 	[param1], %rd13;
	.param .b32 retval0;
	call.uni (retval0), 
	vprintf, 
	(
	param0, 
	param1
	);
	ld.param.b32 	%r99, [retval0];
	} // callseq 43
	ld.shared.f32 	%f84, [%r70+28];
	cvt.f64.f32 	%fd47, %f84;
	st.local.f64 	[%rd1], %fd47;
	{ // callseq 44, 0
	.param .b64 param0;
	st.param.b64 	[param0], %rd12;
	.param .b64 param1;
	st.param.b64 	[param1], %rd13;
	.param .b32 retval0;
	call.uni (retval0), 
	vprintf, 
	(
	param0, 
	param1
	);
	ld.param.b32 	%r101, [retval0];
	} // callseq 44
	cvta.global.u64 	%rd15, %rd7;
	{ // callseq 45, 0
	.param .b64 param0;
	st.param.b64 	[param0], %rd15;
	.param .b64 param1;
	st.param.b64 	[param1], 0;
	.param .b32 retval0;
	call.uni (retval0), 
	vprintf, 
	(
	param0, 
	param1
	);
	ld.param.b32 	%r103, [retval0];
	} // callseq 45
	add.s32 	%r205, %r205, 64;
	setp.ne.s32 	%p4, %r205, 1056;
	@%p4 bra 	$L__BB5_6;
$L__BB5_7:
	shr.u32 	%r105, %r1, 2;
	and.b32  	%r106, %r1, 3;
	setp.ne.s32 	%p5, %r1, 0;
	shl.b32 	%r107, %r105, 4;
	shl.b32 	%r108, %r1, 1;
	and.b32  	%r109, %r108, 6;
	or.b32  	%r110, %r107, %r109;
	shl.b32 	%r111, %r110, 2;
	mov.u32 	%r112, _ZZ8test_mmavE1C;
	add.s32 	%r113, %r112, %r111;
	ld.shared.f32 	%f1, [%r113];
	ld.shared.f32 	%f2, [%r113+4];
	ld.shared.f32 	%f3, [%r113+512];
	ld.shared.f32 	%f4, [%r113+516];
	sub.s32 	%r114, %r110, %r106;
	shl.b32 	%r115, %r1, 4;
	and.b32  	%r116, %r115, 48;
	add.s32 	%r117, %r116, %r105;
	shl.b32 	%r118, %r114, 2;
	mov.u32 	%r119, _ZZ8test_mmavE1A;
	add.s32 	%r120, %r119, %r118;
	ld.shared.f32 	%f5, [%r120];
	ld.shared.f32 	%f6, [%r120+512];
	ld.shared.f32 	%f7, [%r120+16];
	ld.shared.f32 	%f8, [%r120+528];
	shl.b32 	%r121, %r117, 2;
	mov.u32 	%r122, _ZZ8test_mmavE1B;
	add.s32 	%r123, %r122, %r121;
	ld.shared.f32 	%f9, [%r123];
	ld.shared.f32 	%f10, [%r123+256];
	@%p5 bra 	$L__BB5_9;
	cvt.f64.f32 	%fd48, %f5;
	cvt.f64.f32 	%fd49, %f6;
	cvt.f64.f32 	%fd50, %f7;
	cvt.f64.f32 	%fd51, %f8;
	cvt.f64.f32 	%fd52, %f9;
	cvt.f64.f32 	%fd53, %f10;
	cvt.f64.f32 	%fd54, %f1;
	cvt.f64.f32 	%fd55, %f2;
	cvt.f64.f32 	%fd56, %f3;
	cvt.f64.f32 	%fd57, %f4;
	add.u64 	%rd16, %SP, 0;
	add.u64 	%rd17, %SPL, 0;
	st.local.v2.f64 	[%rd17], {%fd48, %fd49};
	st.local.v2.f64 	[%rd17+16], {%fd50, %fd51};
	st.local.v2.f64 	[%rd17+32], {%fd52, %fd53};
	st.local.v2.f64 	[%rd17+48], {%fd54, %fd55};
	st.local.v2.f64 	[%rd17+64], {%fd56, %fd57};
	mov.u64 	%rd18, $str$8;
	cvta.global.u64 	%rd19, %rd18;
	{ // callseq 46, 0
	.param .b64 param0;
	st.param.b64 	[param0], %rd19;
	.param .b64 param1;
	st.param.b64 	[param1], %rd16;
	.param .b32 retval0;
	call.uni (retval0), 
	vprintf, 
	(
	param0, 
	param1
	);
	ld.param.b32 	%r124, [retval0];
	} // callseq 46
$L__BB5_9:
	mov.u32 	%r132, %tid.x;
	setp.ne.s32 	%p6, %r132, 0;
	bar.sync 	0;
	mov.b32 	%r126, %f5;
	mov.b32 	%r127, %f6;
	mov.b32 	%r128, %f7;
	mov.b32 	%r129, %f8;
	mov.b32 	%r130, %f9;
	mov.b32 	%r131, %f10;
	// begin inline asm
	mma.sync.aligned.m16n8k8.row.col.f32.tf32.tf32.f32 {%f85,%f86,%f87,%f88}, {%r126,%r127,%r128,%r129}, {%r130,%r131}, {%f1,%f2,%f3,%f4};

	// end inline asm
	shr.u32 	%r133, %r132, 2;
	shl.b32 	%r134, %r133, 4;
	and.b32  	%r135, %r132, 3;
	shl.b32 	%r136, %r132, 1;
	and.b32  	%r137, %r136, 6;
	or.b32  	%r138, %r134, %r137;
	sub.s32 	%r139, %r138, %r135;
	shl.b32 	%r140, %r139, 2;
	mov.u32 	%r141, _ZZ8test_mmavE1A;
	add.s32 	%r142, %r141, %r140;
	ld.shared.f32 	%f15, [%r142+32];
	ld.shared.f32 	%f16, [%r142+544];
	ld.shared.f32 	%f17, [%r142+48];
	ld.shared.f32 	%f18, [%r142+560];
	shl.b32 	%r143, %r132, 4;
	and.b32  	%r144, %r143, 48;
	add.s32 	%r145, %r144, %r133;
	shl.b32 	%r146, %r145, 2;
	mov.u32 	%r147, _ZZ8test_mmavE1B;
	add.s32 	%r148, %r147, %r146;
	ld.shared.f32 	%f19, [%r148+512];
	ld.shared.f32 	%f20, [%r148+768];
	@%p6 bra 	$L__BB5_11;
	cvt.f64.f32 	%fd58, %f15;
	cvt.f64.f32 	%fd59, %f16;
	cvt.f64.f32 	%fd60, %f17;
	cvt.f64.f32 	%fd61, %f18;
	cvt.f64.f32 	%fd62, %f19;
	cvt.f64.f32 	%fd63, %f20;
	cvt.f64.f32 	%fd64, %f85;
	cvt.f64.f32 	%fd65, %f86;
	cvt.f64.f32 	%fd66, %f87;
	cvt.f64.f32 	%fd67, %f88;
	add.u64 	%rd20, %SP, 0;
	add.u64 	%rd21, %SPL, 0;
	st.local.v2.f64 	[%rd21], {%fd58, %fd59};
	st.local.v2.f64 	[%rd21+16], {%fd60, %fd61};
	st.local.v2.f64 	[%rd21+32], {%fd62, %fd63};
	st.local.v2.f64 	[%rd21+48], {%fd64, %fd65};
	st.local.v2.f64 	[%rd21+64], {%fd66, %fd67};
	mov.u64 	%rd22, $str$8;
	cvta.global.u64 	%rd23, %rd22;
	{ // callseq 47, 0
	.param .b64 param0;
	st.param.b64 	[param0], %rd23;
	.param .b64 param1;
	st.param.b64 	[param1], %rd20;
	.param .b32 retval0;
	call.uni (retval0), 
	vprintf, 
	(
	param0, 
	param1
	);
	ld.param.b32 	%r149, [retval0];
	} // callseq 47
$L__BB5_11:
	mov.u32 	%r157, %tid.x;
	setp.ne.s32 	%p7, %r157, 0;
	bar.sync 	0;
	mov.b32 	%r151, %f15;
	mov.b32 	%r152, %f16;
	mov.b32 	%r153, %f17;
	mov.b32 	%r154, %f18;
	mov.b32 	%r155, %f19;
	mov.b32 	%r156, %f20;
	// begin inline asm
	mma.sync.aligned.m16n8k8.row.col.f32.tf32.tf32.f32 {%f93,%f94,%f95,%f96}, {%r151,%r152,%r153,%r154}, {%r155,%r156}, {%f85,%f86,%f87,%f88};

	// end inline asm
	shl.b32 	%r158, %r157, 3;
	and.b32  	%r159, %r158, 24;
	shl.b32 	%r160, %r157, 4;
	and.b32  	%r161, %r160, 16320;
	or.b32  	%r162, %r161, %r159;
	mov.u32 	%r163, _ZZ8test_mmavE1C;
	add.s32 	%r164, %r163, %r162;
	st.shared.f32 	[%r164], %f93;
	st.shared.f32 	[%r164+4], %f94;
	st.shared.f32 	[%r164+512], %f95;
	st.shared.f32 	[%r164+516], %f96;
	@%p7 bra 	$L__BB5_14;
	cvt.f64.f32 	%fd68, %f15;
	cvt.f64.f32 	%fd69, %f16;
	cvt.f64.f32 	%fd70, %f17;
	cvt.f64.f32 	%fd71, %f18;
	cvt.f64.f32 	%fd72, %f19;
	cvt.f64.f32 	%fd73, %f20;
	cvt.f64.f32 	%fd74, %f93;
	cvt.f64.f32 	%fd75, %f94;
	cvt.f64.f32 	%fd76, %f95;
	cvt.f64.f32 	%fd77, %f96;
	add.u64 	%rd24, %SP, 0;
	add.u64 	%rd2, %SPL, 0;
	st.local.v2.f64 	[%rd2], {%fd68, %fd69};
	st.local.v2.f64 	[%rd2+16], {%fd70, %fd71};
	st.local.v2.f64 	[%rd2+32], {%fd72, %fd73};
	st.local.v2.f64 	[%rd2+48], {%fd74, %fd75};
	st.local.v2.f64 	[%rd2+64], {%fd76, %fd77};
	mov.u64 	%rd25, $str$8;
	cvta.global.u64 	%rd26, %rd25;
	{ // callseq 48, 0
	.param .b64 param0;
	st.param.b64 	[param0], %rd26;
	.param .b64 param1;
	st.param.b64 	[param1], %rd24;
	.param .b32 retval0;
	call.uni (retval0), 
	vprintf, 
	(
	param0, 
	param1
	);
	ld.param.b32 	%r166, [retval0];
	} // callseq 48
	mov.b32 	%r206, 32;
	mov.u64 	%rd27, $str$6;
	mov.u64 	%rd30, $str$7;
$L__BB5_13:
	add.s32 	%r169, %r163, %r206;
	ld.shared.f32 	%f101, [%r169+-32];
	cvt.f64.f32 	%fd78, %f101;
	st.local.f64 	[%rd2], %fd78;
	cvta.global.u64 	%rd28, %rd27;
	{ // callseq 49, 0
	.param .b64 param0;
	st.param.b64 	[param0], %rd28;
	.param .b64 param1;
	st.param.b64 	[param1], %rd24;
	.param .b32 retval0;
	call.uni (retval0), 
	vprintf, 
	(
	param0, 
	param1
	);
	ld.param.b32 	%r170, [retval0];
	} // callseq 49
	ld.shared.f32 	%f102, [%r169+-28];
	cvt.f64.f32 	%fd79, %f102;
	st.local.f64 	[%rd2], %fd79;
	{ // callseq 50, 0
	.param .b64 param0;
	st.param.b64 	[param0], %rd28;
	.param .b64 param1;
	st.param.b64 	[param1], %rd24;
	.param .b32 retval0;
	call.uni (retval0), 
	vprintf, 
	(
	param0, 
	param1
	);
	ld.param.b32 	%r172, [retval0];
	} // callseq 50
	ld.shared.f32 	%f103, [%r169+-24];
	cvt.f64.f32 	%fd80, %f103;
	st.local.f64 	[%rd2], %fd80;
	{ // callseq 51, 0
	.param .b64 param0;
	st.param.b64 	[param0], %rd28;
	.param .b64 param1;
	st.param.b64 	[param1], %rd24;
	.param .b32 retval0;
	call.uni (retval0), 
	vprintf, 
	(
	param0, 
	param1
	);
	ld.param.b32 	%r174, [retval0];
	} // callseq 51
	ld.shared.f32 	%f104, [%r169+-20];
	cvt.f64.f32 	%fd81, %f104;
	st.local.f64 	[%rd2], %fd81;
	{ // callseq 52, 0
	.param .b64 param0;
	st.param.b64 	[param0], %rd28;
	.param .b64 param1;
	st.param.b64 	[param1], %rd24;
	.param .b32 retval0;
	call.uni (retval0), 
	vprintf, 
	(
	param0, 
	param1
	);
	ld.param.b32 	%r176, [retval0];
	} // callseq 52
	ld.shared.f32 	%f105, [%r169+-16];
	cvt.f64.f32 	%fd82, %f105;
	st.local.f64 	[%rd2], %fd82;
	{ // callseq 53, 0
	.param .b64 param0;
	st.param.b64 	[param0], %rd28;
	.param .b64 param1;
	st.param.b64 	[param1], %rd24;
	.param .b32 retval0;
	call.uni (retval0), 
	vprintf, 
	(
	param0, 
	param1
	);
	ld.param.b32 	%r178, [retval0];
	} // callseq 53
	ld.shared.f32 	%f106, [%r169+-12];
	cvt.f64.f32 	%fd83, %f106;
	st.local.f64 	[%rd2], %fd83;
	{ // callseq 54, 0
	.param .b64 param0;
	st.param.b64 	[param0], %rd28;
	.param .b64 param1;
	st.param.b64 	[param1], %rd24;
	.param .b32 retval0;
	call.uni (retval0), 
	vprintf, 
	(
	param0, 
	param1
	);
	ld.param.b32 	%r180, [retval0];
	} // callseq 54
	ld.shared.f32 	%f107, [%r169+-8];
	cvt.f64.f32 	%fd84, %f107;
	st.local.f64 	[%rd2], %fd84;
	{ // callseq 55, 0
	.param .b64 param0;
	st.param.b64 	[param0], %rd28;
	.param .b64 param1;
	st.param.b64 	[param1], %rd24;
	.param .b32 retval0;
	call.uni (retval0), 
	vprintf, 
	(
	param0, 
	param1
	);
	ld.param.b32 	%r182, [retval0];
	} // callseq 55
	ld.shared.f32 	%f108, [%r169+-4];
	cvt.f64.f32 	%fd85, %f108;
	st.local.f64 	[%rd2], %fd85;
	{ // callseq 56, 0
	.param .b64 param0;
	st.param.b64 	[param0], %rd28;
	.param .b64 param1;
	st.param.b64 	[param1], %rd24;
	.param .b32 retval0;
	call.uni (retval0), 
	vprintf, 
	(
	param0, 
	param1
	);
	ld.param.b32 	%r184, [retval0];
	} // callseq 56
	ld.shared.f32 	%f109, [%r169];
	cvt.f64.f32 	%fd86, %f109;
	st.local.f64 	[%rd2], %fd86;
	{ // callseq 57, 0
	.param .b64 param0;
	st.param.b64 	[param0], %rd28;
	.param .b64 param1;
	st.param.b64 	[param1], %rd24;
	.param .b32 retval0;
	call.uni (retval0), 
	vprintf, 
	(
	param0, 
	param1
	);
	ld.param.b32 	%r186, [retval0];
	} // callseq 57
	ld.shared.f32 	%f110, [%r169+4];
	cvt.f64.f32 	%fd87, %f110;
	st.local.f64 	[%rd2], %fd87;
	{ // callseq 58, 0
	.param .b64 param0;
	st.param.b64 	[param0], %rd28;
	.param .b64 param1;
	st.param.b64 	[param1], %rd24;
	.param .b32 retval0;
	call.uni (retval0), 
	vprintf, 
	(
	param0, 
	param1
	);
	ld.param.b32 	%r188, [retval0];
	} // callseq 58
	ld.shared.f32 	%f111, [%r169+8];
	cvt.f64.f32 	%fd88, %f111;
	st.local.f64 	[%rd2], %fd88;
	{ // callseq 59, 0
	.param .b64 param0;
	st.param.b64 	[param0], %rd28;
	.param .b64 param1;
	st.param.b64 	[param1], %rd24;
	.param .b32 retval0;
	call.uni (retval0), 
	vprintf, 
	(
	param0, 
	param1
	);
	ld.param.b32 	%r190, [retval0];
	} // callseq 59
	ld.shared.f32 	%f112, [%r169+12];
	cvt.f64.f32 	%fd89, %f112;
	st.local.f64 	[%rd2], %fd89;
	{ // callseq 60, 0
	.param .b64 param0;
	st.param.b64 	[param0], %rd28;
	.param .b64 param1;
	st.param.b64 	[param1], %rd24;
	.param .b32 retval0;
	call.uni (retval0), 
	vprintf, 
	(
	param0, 
	param1
	);
	ld.param.b32 	%r192, [retval0];
	} // callseq 60
	ld.shared.f32 	%f113, [%r169+16];
	cvt.f64.f32 	%fd90, %f113;
	st.local.f64 	[%rd2], %fd90;
	{ // callseq 61, 0
	.param .b64 param0;
	st.param.b64 	[param0], %rd28;
	.param .b64 param1;
	st.param.b64 	[param1], %rd24;
	.param .b32 retval0;
	call.uni (retval0), 
	vprintf, 
	(
	param0, 
	param1
	);
	ld.param.b32 	%r194, [retval0];
	} // callseq 61
	ld.shared.f32 	%f114, [%r169+20];
	cvt.f64.f32 	%fd91, %f114;
	st.local.f64 	[%rd2], %fd91;
	{ // callseq 62, 0
	.param .b64 param0;
	st.param.b64 	[param0], %rd28;
	.param .b64 param1;
	st.param.b64 	[param1], %rd24;
	.param .b32 retval0;
	call.uni (retval0), 
	vprintf, 
	(
	param0, 
	param1
	);
	ld.param.b32 	%r196, [retval0];
	} // callseq 62
	ld.shared.f32 	%f115, [%r169+24];
	cvt.f64.f32 	%fd92, %f115;
	st.local.f64 	[%rd2], %fd92;
	{ // callseq 63, 0
	.param .b64 param0;
	st.param.b64 	[param0], %rd28;
	.param .b64 param1;
	st.param.b64 	[param1], %rd24;
	.param .b32 retval0;
	call.uni (retval0), 
	vprintf, 
	(
	param0, 
	param1
	);
	ld.param.b32 	%r198, [retval0];
	} // callseq 63
	ld.shared.f32 	%f116, [%r169+28];
	cvt.f64.f32 	%fd93, %f116;
	st.local.f64 	[%rd2], %fd93;
	{ // callseq 64, 0
	.param .b64 param0;
	st.param.b64 	[param0], %rd28;
	.param .b64 param1;
	st.param.b64 	[param1], %rd24;
	.param .b32 retval0;
	call.uni (retval0), 
	vprintf, 
	(
	param0, 
	param1
	);
	ld.param.b32 	%r200, [retval0];
	} // callseq 64
	cvta.global.u64 	%rd31, %rd30;
	{ // callseq 65, 0
	.param .b64 param0;
	st.param.b64 	[param0], %rd31;
	.param .b64 param1;
	st.param.b64 	[param1], 0;
	.param .b32 retval0;
	call.uni (retval0), 
	vprintf, 
	(
	param0, 
	param1
	);
	ld.param.b32 	%r202, [retval0];
	} // callseq 65
	add.s32 	%r206, %r206, 64;
	setp.ne.s32 	%p8, %r206, 1056;
	@%p8 bra 	$L__BB5_13;
$L__BB5_14:
	ret;

}
	// .globl	_Z12test_mmatf32Pf
.visible .entry _Z12test_mmatf32Pf(
	.param .u64 .ptr .align 1 _Z12test_mmatf32Pf_param_0
)
{
	.local .align 8 .b8 	__local_depot6[24];
	.reg .b64 	%SP;
	.reg .b64 	%SPL;
	.reg .pred 	%p<2>;
	.reg .b32 	%r<28>;
	.reg .b32 	%f<42>;
	.reg .b64 	%rd<9>;
	.reg .b64 	%fd<4>;

	mov.u64 	%SPL, __local_depot6;
	cvta.local.u64 	%SP, %SPL;
	ld.param.u64 	%rd1, [_Z12test_mmatf32Pf_param_0];
	mov.f32 	%f6, 0f4131999A;
	// begin inline asm
	{
  .reg .b32 __$1;
   cvt.rna.tf32.f32 __$1, %f6;
   mov.b32 %f5, __$1;
}

	// end inline asm
	sub.f32 	%f1, %f6, %f5;
	mov.f32 	%f8, 0f41B1999A;
	// begin inline asm
	{
  .reg .b32 __$1;
   cvt.rna.tf32.f32 __$1, %f8;
   mov.b32 %f7, __$1;
}

	// end inline asm
	sub.f32 	%f2, %f8, %f7;
	mov.b32 	%r11, %f1;
	mov.b32 	%r19, %f2;
	mov.f32 	%f40, 0f00000000;
	// begin inline asm
	mma.sync.aligned.m16n8k8.row.col.f32.tf32.tf32.f32 {%f9,%f10,%f11,%f12}, {%r11,%r11,%r11,%r11}, {%r19,%r19}, {%f40,%f40,%f40,%f40};

	// end inline asm
	mov.b32 	%r25, 1102158234;
	// begin inline asm
	mma.sync.aligned.m16n8k8.row.col.f32.tf32.tf32.f32 {%f17,%f18,%f19,%f20}, {%r11,%r11,%r11,%r11}, {%r25,%r25}, {%f9,%f10,%f11,%f12};

	// end inline asm
	mov.b32 	%r23, 1093769626;
	// begin inline asm
	mma.sync.aligned.m16n8k8.row.col.f32.tf32.tf32.f32 {%f25,%f26,%f27,%f28}, {%r23,%r23,%r23,%r23}, {%r19,%r19}, {%f17,%f18,%f19,%f20};

	// end inline asm
	// begin inline asm
	mma.sync.aligned.m16n8k8.row.col.f32.tf32.tf32.f32 {%f33,%f34,%f35,%f36}, {%r23,%r23,%r23,%r23}, {%r25,%r25}, {%f40,%f40,%f40,%f40};

	// end inline asm
	bar.sync 	0;
	mov.u32 	%r1, %tid.x;
	setp.ne.s32 	%p1, %r1, 0;
	@%p1 bra 	$L__BB6_2;
	add.u64 	%rd2, %SP, 0;
	add.u64 	%rd3, %SPL, 0;
	cvt.f64.f32 	%fd1, %f25;
	cvt.f64.f32 	%fd2, %f1;
	cvt.f64.f32 	%fd3, %f2;
	st.local.f64 	[%rd3], %fd1;
	st.local.f64 	[%rd3+8], %fd2;
	st.local.f64 	[%rd3+16], %fd3;
	mov.u64 	%rd4, $str$9;
	cvta.global.u64 	%rd5, %rd4;
	{ // callseq 66, 0
	.param .b64 param0;
	st.param.b64 	[param0], %rd5;
	.param .b64 param1;
	st.param.b64 	[param1], %rd2;
	.param .b32 retval0;
	call.uni (retval0), 
	vprintf, 
	(
	param0, 
	param1
	);
	ld.param.b32 	%r26, [retval0];
	} // callseq 66
$L__BB6_2:
	cvta.to.global.u64 	%rd6, %rd1;
	mul.wide.u32 	%rd7, %r1, 4;
	add.s64 	%rd8, %rd6, %rd7;
	add.f32 	%f41, %f25, %f33;
	st.global.f32 	[%rd8], %f41;
	ret;

}
	// .globl	_Z11test_mmaf16Pf
.visible .entry _Z11test_mmaf16Pf(
	.param .u64 .ptr .align 1 _Z11test_mmaf16Pf_param_0
)
{
	.local .align 8 .b8 	__local_depot7[8];
	.reg .b64 	%SP;
	.reg .b64 	%SPL;
	.reg .pred 	%p<2>;
	.reg .b16 	%rs<7>;
	.reg .b32 	%r<22>;
	.reg .b32 	%f<34>;
	.reg .b64 	%rd<9>;
	.reg .b64 	%fd<4>;

	mov.u64 	%SPL, __local_depot7;
	cvta.local.u64 	%SP, %SPL;
	ld.param.u64 	%rd1, [_Z11test_mmaf16Pf_param_0];
	mov.f64 	%fd1, 0d4026333333333333;
	// begin inline asm
	{  cvt.rn.f16.f64 %rs1, %fd1;}

	// end inline asm
	// begin inline asm
	{  cvt.f32.f16 %f2, %rs1;}

	// end inline asm
	mov.f32 	%f30, 0f4131999A;
	sub.f32 	%f31, %f30, %f2;
	mul.f32 	%f3, %f31, 0f45000000;
	// begin inline asm
	{  cvt.rn.f16.f32 %rs3, %f3;}

	// end inline asm
	mov.b32 	%r8, {%rs1, %rs1};
	mov.b32 	%r2, {%rs3, %rs3};
	mov.f64 	%fd2, 0d4036333333333333;
	// begin inline asm
	{  cvt.rn.f16.f64 %rs4, %fd2;}

	// end inline asm
	// begin inline asm
	{  cvt.f32.f16 %f4, %rs4;}

	// end inline asm
	mov.f32 	%f32, 0f41B1999A;
	sub.f32 	%f33, %f32, %f4;
	mul.f32 	%f5, %f33, 0f45000000;
	// begin inline asm
	{  cvt.rn.f16.f32 %rs6, %f5;}

	// end inline asm
	mov.b32 	%r6, {%rs4, %rs4};
	mov.b32 	%r12, {%rs6, %rs6};
	mov.f32 	%f13, 0f00000000;
	// begin inline asm
	mma.sync.aligned.m16n8k16.row.col.f32.f16.f16.f32 {%f6,%f7,%f8,%f9}, {%r2,%r2,%r2,%r2}, {%r6,%r6}, {%f13,%f13,%f13,%f13};

	// end inline asm
	// begin inline asm
	mma.sync.aligned.m16n8k16.row.col.f32.f16.f16.f32 {%f14,%f15,%f16,%f17}, {%r8,%r8,%r8,%r8}, {%r12,%r12}, {%f6,%f7,%f8,%f9};

	// end inline asm
	fma.rn.f32 	%f26, %f14, 0f3A000000, 0f00000000;
	fma.rn.f32 	%f27, %f15, 0f3A000000, 0f00000000;
	fma.rn.f32 	%f28, %f16, 0f3A000000, 0f00000000;
	fma.rn.f32 	%f29, %f17, 0f3A000000, 0f00000000;
	// begin inline asm
	mma.sync.aligned.m16n8k16.row.col.f32.f16.f16.f32 {%f22,%f23,%f24,%f25}, {%r8,%r8,%r8,%r8}, {%r6,%r6}, {%f26,%f27,%f28,%f29};

	// end inline asm
	bar.sync 	0;
	mov.u32 	%r1, %tid.x;
	setp.ne.s32 	%p1, %r1, 0;
	@%p1 bra 	$L__BB7_2;
	add.u64 	%rd2, %SP, 0;
	add.u64 	%rd3, %SPL, 0;
	cvt.f64.f32 	%fd3, %f22;
	st.local.f64 	[%rd3], %fd3;
	mov.u64 	%rd4, $str$10;
	cvta.global.u64 	%rd5, %rd4;
	{ // callseq 67, 0
	.param .b64 param0;
	st.param.b64 	[param0], %rd5;
	.param .b64 param1;
	st.param.b64 	[param1], %rd2;
	.param .b32 retval0;
	call.uni (retval0), 
	vprintf, 
	(
	param0, 
	param1
	);
	ld.param.b32 	%r20, [retval0];
	} // callseq 67
$L__BB7_2:
	cvta.to.global.u64 	%rd6, %rd1;
	mul.wide.u32 	%rd7, %r1, 4;
	add.s64 	%rd8, %rd6, %rd7;
	st.global.f32 	[%rd8], %f22;
	ret;

}


// ===== COMPILED SASS (sm_100) =====

	.target	sm_100

	.elftype	@"ET_EXEC"


//--------------------- .note.nv.tkinfo           --------------------------
	.section	.note.nv.tkinfo,"",@"SHT_NOTE"
	.sectionflags	@"SHF_NOTE_NV_TKINFO"
	.tkinfo
        /*0018*/ 	.word	0x00000002
        /*0030*/ 	.string	""
        /*0030*/ 	.string	"ptxas"
        /*0030*/ 	.string	"Cuda compilation tools, release 13.0, V13.0.88"
        /*0030*/ 	.string	"Build cuda_13.0.r13.0/compiler.36424714_0"
        /*0030*/ 	.string	"-arch sm_100 -m 64 "



//--------------------- .note.nv.cuinfo           --------------------------
	.section	.note.nv.cuinfo,"",@"SHT_NOTE"
	.sectionflags	@"SHF_NOTE_NV_CUINFO"
        /*0018*/ 	.short	0x0002
        /*001a*/ 	.short	0x0064
        /*001c*/ 	.short	0x0082
	.zero		2


//--------------------- .nv.info                  --------------------------
	.section	.nv.info,"",@"SHT_CUDA_INFO"
	.align	4


	//----- nvinfo : EIATTR_REGCOUNT
	.align		4
        /*0000*/ 	.byte	0x04, 0x2f
        /*0002*/ 	.short	(.L_12 - .L_11)
	.align		4
.L_11:
        /*0004*/ 	.word	index@(_Z11global_funcv)
        /*0008*/ 	.word	0x00000019


	//----- nvinfo : EIATTR_FRAME_SIZE
	.align		4
.L_12:
        /*000c*/ 	.byte	0x04, 0x11
        /*000e*/ 	.short	(.L_14 - .L_13)
	.align		4
.L_13:
        /*0010*/ 	.word	index@(_Z11global_funcv)
        /*0014*/ 	.word	0x00000010


	//----- nvinfo : EIATTR_REGCOUNT
	.align		4
.L_14:
        /*0018*/ 	.byte	0x04, 0x2f
        /*001a*/ 	.short	(.L_16 - .L_15)
	.align		4
.L_15:
        /*001c*/ 	.word	index@(_Z13test_wmmaloadv)
        /*0020*/ 	.word	0x0000001a


	//----- nvinfo : EIATTR_FRAME_SIZE
	.align		4
.L_16:
        /*0024*/ 	.byte	0x04, 0x11
        /*0026*/ 	.short	(.L_18 - .L_17)
	.align		4
.L_17:
        /*0028*/ 	.word	index@(_Z13test_wmmaloadv)
        /*002c*/ 	.word	0x00000008


	//----- nvinfo : EIATTR_REGCOUNT
	.align		4
.L_18:
        /*0030*/ 	.byte	0x04, 0x2f
        /*0032*/ 	.short	(.L_20 - .L_19)
	.align		4
.L_19:
        /*0034*/ 	.word	index@(_Z13test_ldmatrixv)
        /*0038*/ 	.word	0x00000018


	//----- nvinfo : EIATTR_FRAME_SIZE
	.align		4
.L_20:
        /*003c*/ 	.byte	0x04, 0x11
        /*003e*/ 	.short	(.L_22 - .L_21)
	.align		4
.L_21:
        /*0040*/ 	.word	index@(_Z13test_ldmatrixv)
        /*0044*/ 	.word	0x00000010


	//----- nvinfo : EIATTR_REGCOUNT
	.align		4
.L_22:
        /*0048*/ 	.byte	0x04, 0x2f
        /*004a*/ 	.short	(.L_24 - .L_23)
	.align		4
.L_23:
        /*004c*/ 	.word	index@(_Z13test_wideloadv)
        /*0050*/ 	.word	0x00000018


	//----- nvinfo : EIATTR_FRAME_SIZE
	.align		4
.L_24:
        /*0054*/ 	.byte	0x04, 0x11
        /*0056*/ 	.short	(.L_26 - .L_25)
	.align		4
.L_25:
        /*0058*/ 	.word	index@(_Z13test_wideloadv)
        /*005c*/ 	.word	0x00000018


	//----- nvinfo : EIATTR_REGCOUNT
	.align		4
.L_26:
        /*0060*/ 	.byte	0x04, 0x2f
        /*0062*/ 	.short	(.L_28 - .L_27)
	.align		4
.L_27:
        /*0064*/ 	.word	index@(_Z9test_shflv)
        /*0068*/ 	.word	0x00000018


	//----- nvinfo : EIATTR_FRAME_SIZE
	.align		4
.L_28:
        /*006c*/ 	.byte	0x04, 0x11
        /*006e*/ 	.short	(.L_30 - .L_29)
	.align		4
.L_29:
        /*0070*/ 	.word	index@(_Z9test_shflv)
        /*0074*/ 	.word	0x00000020


	//----- nvinfo : EIATTR_REGCOUNT
	.align		4
.L_30:
        /*0078*/ 	.byte	0x04, 0x2f
        /*007a*/ 	.short	(.L_32 - .L_31)
	.align		4
.L_31:
        /*007c*/ 	.word	index@(_Z8test_mmav)
        /*0080*/ 	.word	0x0000002b


	//----- nvinfo : EIATTR_FRAME_SIZE
	.align		4
.L_32:
        /*0084*/ 	.byte	0x04, 0x11
        /*0086*/ 	.short	(.L_34 - .L_33)
	.align		4
.L_33:
        /*0088*/ 	.word	index@(_Z8test_mmav)
        /*008c*/ 	.word	0x00000050


	//----- nvinfo : EIATTR_REGCOUNT
	.align		4
.L_34:
        /*0090*/ 	.byte	0x04, 0x2f
        /*0092*/ 	.short	(.L_36 - .L_35)
	.align		4
.L_35:
        /*0094*/ 	.word	index@(_Z12test_mmatf32Pf)
        /*0098*/ 	.word	0x0000001e


	//----- nvinfo : EIATTR_FRAME_SIZE
	.align		4
.L_36:
        /*009c*/ 	.byte	0x04, 0x11
        /*009e*/ 	.short	(.L_38 - .L_37)
	.align		4
.L_37:
        /*00a0*/ 	.word	index@(_Z12test_mmatf32Pf)
        /*00a4*/ 	.word	0x00000018


	//----- nvinfo : EIATTR_REGCOUNT
	.align		4
.L_38:
        /*00a8*/ 	.byte	0x04, 0x2f
        /*00aa*/ 	.short	(.L_40 - .L_39)
	.align		4
.L_39:
        /*00ac*/ 	.word	index@(_Z11test_mmaf16Pf)
        /*00b0*/ 	.word	0x0000001a


	//----- nvinfo : EIATTR_FRAME_SIZE
	.align		4
.L_40:
        /*00b4*/ 	.byte	0x04, 0x11
        /*00b6*/ 	.short	(.L_42 - .L_41)
	.align		4
.L_41:
        /*00b8*/ 	.word	index@(_Z11test_mmaf16Pf)
        /*00bc*/ 	.word	0x00000008


	//----- nvinfo : EIATTR_MIN_STACK_SIZE
	.align		4
.L_42:
        /*00c0*/ 	.byte	0x04, 0x12
        /*00c2*/ 	.short	(.L_44 - .L_43)
	.align		4
.L_43:
        /*00c4*/ 	.word	index@(_Z11test_mmaf16Pf)
        /*00c8*/ 	.word	0x00000008


	//----- nvinfo : EIATTR_MIN_STACK_SIZE
	.align		4
.L_44:
        /*00cc*/ 	.byte	0x04, 0x12
        /*00ce*/ 	.short	(.L_46 - .L_45)
	.align		4
.L_45:
        /*00d0*/ 	.word	index@(_Z12test_mmatf32Pf)
        /*00d4*/ 	.word	0x00000018


	//----- nvinfo : EIATTR_MIN_STACK_SIZE
	.align		4
.L_46:
        /*00d8*/ 	.byte	0x04, 0x12
        /*00da*/ 	.short	(.L_48 - .L_47)
	.align		4
.L_47:
        /*00dc*/ 	.word	index@(_Z8test_mmav)
        /*00e0*/ 	.word	0x00000050


	//----- nvinfo : EIATTR_MIN_STACK_SIZE
	.align		4
.L_48:
        /*00e4*/ 	.byte	0x04, 0x12
        /*00e6*/ 	.short	(.L_50 - .L_49)
	.align		4
.L_49:
        /*00e8*/ 	.word	index@(_Z9test_shflv)
        /*00ec*/ 	.word	0x00000020


	//----- nvinfo : EIATTR_MIN_STACK_SIZE
	.align		4
.L_50:
        /*00f0*/ 	.byte	0x04, 0x12
        /*00f2*/ 	.short	(.L_52 - .L_51)
	.align		4
.L_51:
        /*00f4*/ 	.word	index@(_Z13test_wideloadv)
        /*00f8*/ 	.word	0x00000018


	//----- nvinfo : EIATTR_MIN_STACK_SIZE
	.align		4
.L_52:
        /*00fc*/ 	.byte	0x04, 0x12
        /*00fe*/ 	.short	(.L_54 - .L_53)
	.align		4
.L_53:
        /*0100*/ 	.word	index@(_Z13test_ldmatrixv)
        /*0104*/ 	.word	0x00000010


	//----- nvinfo : EIATTR_MIN_STACK_SIZE
	.align		4
.L_54:
        /*0108*/ 	.byte	0x04, 0x12
        /*010a*/ 	.short	(.L_56 - .L_55)
	.align		4
.L_55:
        /*010c*/ 	.word	index@(_Z13test_wmmaloadv)
        /*0110*/ 	.word	0x00000008


	//----- nvinfo : EIATTR_MIN_STACK_SIZE
	.align		4
.L_56:
        /*0114*/ 	.byte	0x04, 0x12
        /*0116*/ 	.short	(.L_58 - .L_57)
	.align		4
.L_57:
        /*0118*/ 	.word	index@(_Z11global_funcv)
        /*011c*/ 	.word	0x00000010
.L_58:


//--------------------- .nv.compat                --------------------------
	.section	.nv.compat,"",@"SHT_CUDA_COMPAT_INFO"
	.align	4
        /*0000*/ 	.byte	0x02, 0x09, 0x00, 0x00, 0x02, 0x02, 0x01, 0x00, 0x02, 0x05, 0x05, 0x00, 0x03, 0x07, 0x01, 0x01
        /*0010*/ 	.byte	0x02, 0x03, 0x00, 0x00, 0x02, 0x06, 0x01, 0x00, 0x04, 0x0b, 0x08, 0x00, 0x01, 0x00, 0x00, 0x00
        /*0020*/ 	.byte	0x00, 0x00, 0x00, 0x00


//--------------------- .nv.info._Z11test_mmaf16Pf --------------------------
	.section	.nv.info._Z11test_mmaf16Pf,"",@"SHT_CUDA_INFO"
	.sectionflags	@""
	.align	4


	//----- nvinfo : EIATTR_CUDA_API_VERSION
	.align		4
        /*0000*/ 	.byte	0x04, 0x37
        /*0002*/ 	.short	(.L_60 - .L_59)
.L_59:
        /*0004*/ 	.word	0x00000082


	//----- nvinfo : EIATTR_KPARAM_INFO
	.align		4
.L_60:
        /*0008*/ 	.byte	0x04, 0x17
        /*000a*/ 	.short	(.L_62 - .L_61)
.L_61:
        /*000c*/ 	.word	0x00000000
        /*0010*/ 	.short	0x0000
        /*0012*/ 	.short	0x0000
        /*0014*/ 	.byte	0x00, 0xf5, 0x21, 0x00


	//----- nvinfo : EIATTR_SPARSE_MMA_MASK
	.align		4
.L_62:
        /*0018*/ 	.byte	0x03, 0x50
        /*001a*/ 	.short	0x0000


	//----- nvinfo : EIATTR_MAXREG_COUNT
	.align		4
        /*001c*/ 	.byte	0x03, 0x1b
        /*001e*/ 	.short	0x00ff


	//----- nvinfo : EIATTR_NUM_BARRIERS
	.align		4
        /*0020*/ 	.byte	0x02, 0x4c
        /*0022*/ 	.byte	0x01
	.zero		1


	//----- nvinfo : EIATTR_EXTERNS
	.align		4
        /*0024*/ 	.byte	0x04, 0x0f
        /*0026*/ 	.short	(.L_64 - .L_63)


	//   ....[0]....
	.align		4
.L_63:
        /*0028*/ 	.word	index@(vprintf)


	//----- nvinfo : EIATTR_MERCURY_ISA_VERSION
	.align		4
.L_64:
        /*002c*/ 	.byte	0x03, 0x5f
        /*002e*/ 	.short	0x0101


	//----- nvinfo : EIATTR_VRC_CTA_INIT_COUNT
	.align		4
        /*0030*/ 	.byte	0x02, 0x4a
	.zero		1
	.zero		1


	//----- nvinfo : EIATTR_SYSCALL_OFFSETS
	.align		4
        /*0034*/ 	.byte	0x04, 0x46
        /*0036*/ 	.short	(.L_66 - .L_65)


	//   ....[0]....
.L_65:
        /*0038*/ 	.word	0x000002a0


	//----- nvinfo : EIATTR_EXIT_INSTR_OFFSETS
	.align		4
.L_66:
        /*003c*/ 	.byte	0x04, 0x1c
        /*003e*/ 	.short	(.L_68 - .L_67)


	//   ....[0]....
.L_67:
        /*0040*/ 	.word	0x000002f0


	//----- nvinfo : EIATTR_CRS_STACK_SIZE
	.align		4
.L_68:
        /*0044*/ 	.byte	0x04, 0x1e
        /*0046*/ 	.short	(.L_70 - .L_69)
.L_69:
        /*0048*/ 	.word	0x00000000


	//----- nvinfo : EIATTR_CBANK_PARAM_SIZE
	.align		4
.L_70:
        /*004c*/ 	.byte	0x03, 0x19
        /*004e*/ 	.short	0x0008


	//----- nvinfo : EIATTR_PARAM_CBANK
	.align		4
        /*0050*/ 	.byte	0x04, 0x0a
        /*0052*/ 	.short	(.L_72 - .L_71)
	.align		4
.L_71:
        /*0054*/ 	.word	index@(.nv.constant0._Z11test_mmaf16Pf)
        /*0058*/ 	.short	0x0380
        /*005a*/ 	.short	0x0008


	//----- nvinfo : EIATTR_SW_WAR
	.align		4
.L_72:
        /*005c*/ 	.byte	0x04, 0x36
        /*005e*/ 	.short	(.L_74 - .L_73)
.L_73:
        /*0060*/ 	.word	0x00000008
.L_74:


//--------------------- .nv.info._Z12test_mmatf32Pf --------------------------
	.section	.nv.info._Z12test_mmatf32Pf,"",@"SHT_CUDA_INFO"
	.sectionflags	@""
	.align	4


	//----- nvinfo : EIATTR_CUDA_API_VERSION
	.align		4
        /*0000*/ 	.byte	0x04, 0x37
        /*0002*/ 	.short	(.L_76 - .L_75)
.L_75:
        /*0004*/ 	.word	0x00000082


	//----- nvinfo : EIATTR_KPARAM_INFO
	.align		4
.L_76:
        /*0008*/ 	.byte	0x04, 0x17
        /*000a*/ 	.short	(.L_78 - .L_77)
.L_77:
        /*000c*/ 	.word	0x00000000
        /*0010*/ 	.short	0x0000
        /*0012*/ 	.short	0x0000
        /*0014*/ 	.byte	0x00, 0xf5, 0x21, 0x00


	//----- nvinfo : EIATTR_SPARSE_MMA_MASK
	.align		4
.L_78:
        /*0018*/ 	.byte	0x03, 0x50
        /*001a*/ 	.short	0x0000


	//----- nvinfo : EIATTR_MAXREG_COUNT
	.align		4
        /*001c*/ 	.byte	0x03, 0x1b
        /*001e*/ 	.short	0x00ff


	//----- nvinfo : EIATTR_NUM_BARRIERS
	.align		4
        /*0020*/ 	.byte	0x02, 0x4c
        /*0022*/ 	.byte	0x01
	.zero		1


	//----- nvinfo : EIATTR_EXTERNS
	.align		4
        /*0024*/ 	.byte	0x04, 0x0f
        /*0026*/ 	.short	(.L_80 - .L_79)


	//   ....[0]....
	.align		4
.L_79:
        /*0028*/ 	.word	index@(vprintf)


	//----- nvinfo : EIATTR_MERCURY_ISA_VERSION
	.align		4
.L_80:
        /*002c*/ 	.byte	0x03, 0x5f
        /*002e*/ 	.short	0x0101


	//----- nvinfo : EIATTR_VRC_CTA_INIT_COUNT
	.align		4
        /*0030*/ 	.byte	0x02, 0x4a
	.zero		1
	.zero		1


	//----- nvinfo : EIATTR_SYSCALL_OFFSETS
	.align		4
        /*0034*/ 	.byte	0x04, 0x46
        /*0036*/ 	.short	(.L_82 - .L_81)


	//   ....[0]....
.L_81:
        /*0038*/ 	.word	0x000002c0


	//----- nvinfo : EIATTR_EXIT_INSTR_OFFSETS
	.align		4
.L_82:
        /*003c*/ 	.byte	0x04, 0x1c
        /*003e*/ 	.short	(.L_84 - .L_83)


	//   ....[0]....
.L_83:
        /*0040*/ 	.word	0x00000320


	//----- nvinfo : EIATTR_CRS_STACK_SIZE
	.align		4
.L_84:
        /*0044*/ 	.byte	0x04, 0x1e
        /*0046*/ 	.short	(.L_86 - .L_85)
.L_85:
        /*0048*/ 	.word	0x00000000


	//----- nvinfo : EIATTR_CBANK_PARAM_SIZE
	.align		4
.L_86:
        /*004c*/ 	.byte	0x03, 0x19
        /*004e*/ 	.short	0x0008


	//----- nvinfo : EIATTR_PARAM_CBANK
	.align		4
        /*0050*/ 	.byte	0x04, 0x0a
        /*0052*/ 	.short	(.L_88 - .L_87)
	.align		4
.L_87:
        /*0054*/ 	.word	index@(.nv.constant0._Z12test_mmatf32Pf)
        /*0058*/ 	.short	0x0380
        /*005a*/ 	.short	0x0008


	//----- nvinfo : EIATTR_SW_WAR
	.align		4
.L_88:
        /*005c*/ 	.byte	0x04, 0x36
        /*005e*/ 	.short	(.L_90 - .L_89)
.L_89:
        /*0060*/ 	.word	0x00000008
.L_90:


//--------------------- .nv.info._Z8test_mmav     --------------------------
	.section	.nv.info._Z8test_mmav,"",@"SHT_CUDA_INFO"
	.sectionflags	@""
	.align	4


	//----- nvinfo : EIATTR_CUDA_API_VERSION
	.align		4
        /*0000*/ 	.byte	0x04, 0x37
        /*0002*/ 	.short	(.L_92 - .L_91)
.L_91:
        /*0004*/ 	.word	0x00000082


	//----- nvinfo : EIATTR_SPARSE_MMA_MASK
	.align		4
.L_92:
        /*0008*/ 	.byte	0x03, 0x50
        /*000a*/ 	.short	0x0000


	//----- nvinfo : EIATTR_MAXREG_COUNT
	.align		4
        /*000c*/ 	.byte	0x03, 0x1b
        /*000e*/ 	.short	0x00ff


	//----- nvinfo : EIATTR_NUM_BARRIERS
	.align		4
        /*0010*/ 	.byte	0x02, 0x4c
        /*0012*/ 	.byte	0x01
	.zero		1


	//----- nvinfo : EIATTR_EXTERNS
	.align		4
        /*0014*/ 	.byte	0x04, 0x0f
        /*0016*/ 	.short	(.L_94 - .L_93)


	//   ....[0]....
	.align		4
.L_93:
        /*0018*/ 	.word	index@(vprintf)


	//----- nvinfo : EIATTR_MERCURY_ISA_VERSION
	.align		4
.L_94:
        /*001c*/ 	.byte	0x03, 0x5f
        /*001e*/ 	.short	0x0101


	//----- nvinfo : EIATTR_VRC_CTA_INIT_COUNT
	.align		4
        /*0020*/ 	.byte	0x02, 0x4a
	.zero		1
	.zero		1


	//----- nvinfo : EIATTR_SYSCALL_OFFSETS
	.align		4
        /*0024*/ 	.byte	0x04, 0x46
        /*0026*/ 	.short	(.L_96 - .L_95)


	//   ....[0]....
.L_95:
        /*0028*/ 	.word	0x00000950


	//   ....[1]....
        /*002c*/ 	.word	0x00000a00


	//   ....[2]....
        /*0030*/ 	.word	0x00000ab0


	//   ....[3]....
        /*0034*/ 	.word	0x00000b60


	//   ....[4]....
        /*0038*/ 	.word	0x00000c10


	//   ....[5]....
        /*003c*/ 	.word	0x00000cc0


	//   ....[6]....
        /*0040*/ 	.word	0x00000d70


	//   ....[7]....
        /*0044*/ 	.word	0x00000e20


	//   ....[8]....
        /*0048*/ 	.word	0x00000ed0


	//   ....[9]....
        /*004c*/ 	.word	0x00000f80


	//   ....[10]....
        /*0050*/ 	.word	0x00001030


	//   ....[11]....
        /*0054*/ 	.word	0x000010e0


	//   ....[12]....
        /*0058*/ 	.word	0x00001190


	//   ....[13]....
        /*005c*/ 	.word	0x00001240


	//   ....[14]....
        /*0060*/ 	.word	0x000012f0


	//   ....[15]....
        /*0064*/ 	.word	0x000013a0


	//   ....[16]....
        /*0068*/ 	.word	0x00001410


	//   ....[17]....
        /*006c*/ 	.word	0x000014b0


	//   ....[18]....
        /*0070*/ 	.word	0x00001600


	//   ....[19]....
        /*0074*/ 	.word	0x000016b0


	//   ....[20]....
        /*0078*/ 	.word	0x00001760


	//   ....[21]....
        /*007c*/ 	.word	0x00001810


	//   ....[22]....
        /*0080*/ 	.word	0x000018c0


	//   ....[23]....
        /*0084*/ 	.word	0x00001970


	//   ....[24]....
        /*0088*/ 	.word	0x00001a20


	//   ....[25]....
        /*008c*/ 	.word	0x00001ad0


	//   ....[26]....
        /*0090*/ 	.word	0x00001b80


	//   ....[27]....
        /*0094*/ 	.word	0x00001c30


	//   ....[28]....
        /*0098*/ 	.word	0x00001ce0


	//   ....[29]....
        /*009c*/ 	.word	0x00001d90


	//   ....[30]....
        /*00a0*/ 	.word	0x00001e40


	//   ....[31]....
        /*00a4*/ 	.word	0x00001ef0


	//   ....[32]....
        /*00a8*/ 	.word	0x00001fa0


	//   ....[33]....
        /*00ac*/ 	.word	0x00002050


	//   ....[34]....
        /*00b0*/ 	.word	0x000020c0


	//   ....[35]....
        /*00b4*/ 	.word	0x00002440


	//   ....[36]....
        /*00b8*/ 	.word	0x00002780


	//   ....[37]....
        /*00bc*/ 	.word	0x00002a00


	//   ....[38]....
        /*00c0*/ 	.word	0x00002b10


	//   ....[39]....
        /*00c4*/ 	.word	0x00002bc0


	//   ....[40]....
        /*00c8*/ 	.word	0x00002c70


	//   ....[41]....
        /*00cc*/ 	.word	0x00002d20


	//   ....[42]....
        /*00d0*/ 	.word	0x00002dd0


	//   ....[43]....
        /*00d4*/ 	.word	0x00002e80


	//   ....[44]....
        /*00d8*/ 	.word	0x00002f30


	//   ....[45]....
        /*00dc*/ 	.word	0x00002fe0


	//   ....[46]....
        /*00e0*/ 	.word	0x00003090


	//   ....[47]....
        /*00e4*/ 	.word	0x00003140


	//   ....[48]....
        /*00e8*/ 	.word	0x000031f0


	//   ....[49]....
        /*00ec*/ 	.word	0x000032a0


	//   ....[50]....
        /*00f0*/ 	.word	0x00003350


	//   ....[51]....
        /*00f4*/ 	.word	0x00003400


	//   ....[52]....
        /*00f8*/ 	.word	0x000034b0


	//   ....[53]....
        /*00fc*/ 	.word	0x00003560


	//   ....[54]....
        /*0100*/ 	.word	0x000035d0


	//----- nvinfo : EIATTR_EXIT_INSTR_OFFSETS
	.align		4
.L_96:
        /*0104*/ 	.byte	0x04, 0x1c
        /*0106*/ 	.short	(.L_98 - .L_97)


	//   ....[0]....
.L_97:
        /*0108*/ 	.word	0x00002880


	//   ....[1]....
        /*010c*/ 	.word	0x00003600


	//----- nvinfo : EIATTR_CRS_STACK_SIZE
	.align		4
.L_98:
        /*0110*/ 	.byte	0x04, 0x1e
        /*0112*/ 	.short	(.L_100 - .L_99)
.L_99:
        /*0114*/ 	.word	0x00000000


	//----- nvinfo : EIATTR_SW_WAR
	.align		4
.L_100:
        /*0118*/ 	.byte	0x04, 0x36
        /*011a*/ 	.short	(.L_102 - .L_101)
.L_101:
        /*011c*/ 	.word	0x00000008
.L_102:


//--------------------- .nv.info._Z9test_shflv    --------------------------
	.section	.nv.info._Z9test_shflv,"",@"SHT_CUDA_INFO"
	.sectionflags	@""
	.align	4


	//----- nvinfo : EIATTR_CUDA_API_VERSION
	.align		4
        /*0000*/ 	.byte	0x04, 0x37
        /*0002*/ 	.short	(.L_104 - .L_103)
.L_103:
        /*0004*/ 	.word	0x00000082


	//----- nvinfo : EIATTR_SPARSE_MMA_MASK
	.align		4
.L_104:
        /*0008*/ 	.byte	0x03, 0x50
        /*000a*/ 	.short	0x0000


	//----- nvinfo : EIATTR_MAXREG_COUNT
	.align		4
        /*000c*/ 	.byte	0x03, 0x1b
        /*000e*/ 	.short	0x00ff


	//----- nvinfo : EIATTR_NUM_BARRIERS
	.align		4
        /*0010*/ 	.byte	0x02, 0x4c
        /*0012*/ 	.byte	0x01
	.zero		1


	//----- nvinfo : EIATTR_EXTERNS
	.align		4
        /*0014*/ 	.byte	0x04, 0x0f
        /*0016*/ 	.short	(.L_106 - .L_105)


	//   ....[0]....
	.align		4
.L_105:
        /*0018*/ 	.word	index@(vprintf)


	//----- nvinfo : EIATTR_MERCURY_ISA_VERSION
	.align		4
.L_106:
        /*001c*/ 	.byte	0x03, 0x5f
        /*001e*/ 	.short	0x0101


	//----- nvinfo : EIATTR_COOP_GROUP_MASK_REGIDS
	.align		4
        /*0020*/ 	.byte	0x04, 0x29
        /*0022*/ 	.short	(.L_108 - .L_107)


	//   ....[0]....
.L_107:
        /*0024*/ 	.word	0xffffffff


	//   ....[1]....
        /*0028*/ 	.word	0xffffffff


	//----- nvinfo : EIATTR_COOP_GROUP_INSTR_OFFSETS
	.align		4
.L_108:
        /*002c*/ 	.byte	0x04, 0x28
        /*002e*/ 	.short	(.L_110 - .L_109)


	//   ....[0]....
.L_109:
        /*0030*/ 	.word	0x00000200


	//   ....[1]....
        /*0034*/ 	.word	0x00000210


	//----- nvinfo : EIATTR_VRC_CTA_INIT_COUNT
	.align		4
.L_110:
        /*0038*/ 	.byte	0x02, 0x4a
	.zero		1
	.zero		1


	//----- nvinfo : EIATTR_SYSCALL_OFFSETS
	.align		4
        /*003c*/ 	.byte	0x04, 0x46
        /*003e*/ 	.short	(.L_112 - .L_111)


	//   ....[0]....
.L_111:
        /*0040*/ 	.word	0x00000290


	//----- nvinfo : EIATTR_EXIT_INSTR_OFFSETS
	.align		4
.L_112:
        /*0044*/ 	.byte	0x04, 0x1c
        /*0046*/ 	.short	(.L_114 - .L_113)


	//   ....[0]....
.L_113:
        /*0048*/ 	.word	0x000002a0


	//----- nvinfo : EIATTR_SW_WAR
	.align		4
.L_114:
        /*004c*/ 	.byte	0x04, 0x36
        /*004e*/ 	.short	(.L_116 - .L_115)
.L_115:
        /*0050*/ 	.word	0x00000008
.L_116:


//--------------------- .nv.info._Z13test_wideloadv --------------------------
	.section	.nv.info._Z13test_wideloadv,"",@"SHT_CUDA_INFO"
	.sectionflags	@""
	.align	4


	//----- nvinfo : EIATTR_CUDA_API_VERSION
	.align		4
        /*0000*/ 	.byte	0x04, 0x37
        /*0002*/ 	.short	(.L_118 - .L_117)
.L_117:
        /*0004*/ 	.word	0x00000082


	//----- nvinfo : EIATTR_SPARSE_MMA_MASK
	.align		4
.L_118:
        /*0008*/ 	.byte	0x03, 0x50
        /*000a*/ 	.short	0x0000


	//----- nvinfo : EIATTR_MAXREG_COUNT
	.align		4
        /*000c*/ 	.byte	0x03, 0x1b
        /*000e*/ 	.short	0x00ff


	//----- nvinfo : EIATTR_NUM_BARRIERS
	.align		4
        /*0010*/ 	.byte	0x02, 0x4c
        /*0012*/ 	.byte	0x01
	.zero		1


	//----- nvinfo : EIATTR_EXTERNS
	.align		4
        /*0014*/ 	.byte	0x04, 0x0f
        /*0016*/ 	.short	(.L_120 - .L_119)


	//   ....[0]....
	.align		4
.L_119:
        /*0018*/ 	.word	index@(vprintf)


	//----- nvinfo : EIATTR_MERCURY_ISA_VERSION
	.align		4
.L_120:
        /*001c*/ 	.byte	0x03, 0x5f
        /*001e*/ 	.short	0x0101


	//----- nvinfo : EIATTR_VRC_CTA_INIT_COUNT
	.align		4
        /*0020*/ 	.byte	0x02, 0x4a
	.zero		1
	.zero		1


	//----- nvinfo : EIATTR_SYSCALL_OFFSETS
	.align		4
        /*0024*/ 	.byte	0x04, 0x46
        /*0026*/ 	.short	(.L_122 - .L_121)


	//   ....[0]....
.L_121:
        /*0028*/ 	.word	0x000001d0


	//----- nvinfo : EIATTR_EXIT_INSTR_OFFSETS
	.align		4
.L_122:
        /*002c*/ 	.byte	0x04, 0x1c
        /*002e*/ 	.short	(.L_124 - .L_123)


	//   ....[0]....
.L_123:
        /*0030*/ 	.word	0x000001e0


	//----- nvinfo : EIATTR_SW_WAR
	.align		4
.L_124:
        /*0034*/ 	.byte	0x04, 0x36
        /*0036*/ 	.short	(.L_126 - .L_125)
.L_125:
        /*0038*/ 	.word	0x00000008
.L_126:


//--------------------- .nv.info._Z13test_ldmatrixv --------------------------
	.section	.nv.info._Z13test_ldmatrixv,"",@"SHT_CUDA_INFO"
	.sectionflags	@""
	.align	4


	//----- nvinfo : EIATTR_CUDA_API_VERSION
	.align		4
        /*0000*/ 	.byte	0x04, 0x37
        /*0002*/ 	.short	(.L_128 - .L_127)
.L_127:
        /*0004*/ 	.word	0x00000082


	//----- nvinfo : EIATTR_SPARSE_MMA_MASK
	.align		4
.L_128:
        /*0008*/ 	.byte	0x03, 0x50
        /*000a*/ 	.short	0x0000


	//----- nvinfo : EIATTR_MAXREG_COUNT
	.align		4
        /*000c*/ 	.byte	0x03, 0x1b
        /*000e*/ 	.short	0x00ff


	//----- nvinfo : EIATTR_NUM_BARRIERS
	.align		4
        /*0010*/ 	.byte	0x02, 0x4c
        /*0012*/ 	.byte	0x01
	.zero		1


	//----- nvinfo : EIATTR_EXTERNS
	.align		4
        /*0014*/ 	.byte	0x04, 0x0f
        /*0016*/ 	.short	(.L_130 - .L_129)


	//   ....[0]....
	.align		4
.L_129:
        /*0018*/ 	.word	index@(vprintf)


	//----- nvinfo : EIATTR_MERCURY_ISA_VERSION
	.align		4
.L_130:
        /*001c*/ 	.byte	0x03, 0x5f
        /*001e*/ 	.short	0x0101


	//----- nvinfo : EIATTR_VRC_CTA_INIT_COUNT
	.align		4
        /*0020*/ 	.byte	0x02, 0x4a
	.zero		1
	.zero		1


	//----- nvinfo : EIATTR_SYSCALL_OFFSETS
	.align		4
        /*0024*/ 	.byte	0x04, 0x46
        /*0026*/ 	.short	(.L_132 - .L_131)


	//   ....[0]....
.L_131:
        /*0028*/ 	.word	0x000001f0


	//----- nvinfo : EIATTR_EXIT_INSTR_OFFSETS
	.align		4
.L_132:
        /*002c*/ 	.byte	0x04, 0x1c
        /*002e*/ 	.short	(.L_134 - .L_133)


	//   ....[0]....
.L_133:
        /*0030*/ 	.word	0x00000200


	//----- nvinfo : EIATTR_SW_WAR
	.align		4
.L_134:
        /*0034*/ 	.byte	0x04, 0x36
        /*0036*/ 	.short	(.L_136 - .L_135)
.L_135:
        /*0038*/ 	.word	0x00000008
.L_136:


//--------------------- .nv.info._Z13test_wmmaloadv --------------------------
	.section	.nv.info._Z13test_wmmaloadv,"",@"SHT_CUDA_INFO"
	.sectionflags	@""
	.align	4


	//----- nvinfo : EIATTR_CUDA_API_VERSION
	.align		4
        /*0000*/ 	.byte	0x04, 0x37
        /*0002*/ 	.short	(.L_138 - .L_137)
.L_137:
        /*0004*/ 	.word	0x00000082


	//----- nvinfo : EIATTR_SPARSE_MMA_MASK
	.align		4
.L_138:
        /*0008*/ 	.byte	0x03, 0x50
        /*000a*/ 	.short	0x0000


	//----- nvinfo : EIATTR_MAXREG_COUNT
	.align		4
        /*000c*/ 	.byte	0x03, 0x1b
        /*000e*/ 	.short	0x00ff


	//----- nvinfo : EIATTR_NUM_BARRIERS
	.align		4
        /*0010*/ 	.byte	0x02, 0x4c
        /*0012*/ 	.byte	0x01
	.zero		1


	//----- nvinfo : EIATTR_EXTERNS
	.align		4
        /*0014*/ 	.byte	0x04, 0x0f
        /*0016*/ 	.short	(.L_140 - .L_139)


	//   ....[0]....
	.align		4
.L_139:
        /*0018*/ 	.word	index@(vprintf)


	//----- nvinfo : EIATTR_MERCURY_ISA_VERSION
	.align		4
.L_140:
        /*001c*/ 	.byte	0x03, 0x5f
        /*001e*/ 	.short	0x0101


	//----- nvinfo : EIATTR_VRC_CTA_INIT_COUNT
	.align		4
        /*0020*/ 	.byte	0x02, 0x4a
	.zero		1
	.zero		1


	//----- nvinfo : EIATTR_SYSCALL_OFFSETS
	.align		4
        /*0024*/ 	.byte	0x04, 0x46
        /*0026*/ 	.short	(.L_142 - .L_141)


	//   ....[0]....
.L_141:
        /*0028*/ 	.word	0x00000180


	//----- nvinfo : EIATTR_EXIT_INSTR_OFFSETS
	.align		4
.L_142:
        /*002c*/ 	.byte	0x04, 0x1c
        /*002e*/ 	.short	(.L_144 - .L_143)


	//   ....[0]....
.L_143:
        /*0030*/ 	.word	0x000001f0


	//----- nvinfo : EIATTR_CRS_STACK_SIZE
	.align		4
.L_144:
        /*0034*/ 	.byte	0x04, 0x1e
        /*0036*/ 	.short	(.L_146 - .L_145)
.L_145:
        /*0038*/ 	.word	0x00000000


	//----- nvinfo : EIATTR_SW_WAR
	.align		4
.L_146:
        /*003c*/ 	.byte	0x04, 0x36
        /*003e*/ 	.short	(.L_148 - .L_147)
.L_147:
        /*0040*/ 	.word	0x00000008
.L_148:


//--------------------- .nv.info._Z11global_funcv --------------------------
	.section	.nv.info._Z11global_funcv,"",@"SHT_CUDA_INFO"
	.sectionflags	@""
	.align	4


	//----- nvinfo : EIATTR_CUDA_API_VERSION
	.align		4
        /*0000*/ 	.byte	0x04, 0x37
        /*0002*/ 	.short	(.L_150 - .L_149)
.L_149:
        /*0004*/ 	.word	0x00000082


	//----- nvinfo : EIATTR_SPARSE_MMA_MASK
	.align		4
.L_150:
        /*0008*/ 	.byte	0x03, 0x50
        /*000a*/ 	.short	0x0000


	//----- nvinfo : EIATTR_MAXREG_COUNT
	.align		4
        /*000c*/ 	.byte	0x03, 0x1b
        /*000e*/ 	.short	0x00ff


	//----- nvinfo : EIATTR_NUM_BARRIERS
	.align		4
        /*0010*/ 	.byte	0x02, 0x4c
        /*0012*/ 	.byte	0x01
	.zero		1


	//----- nvinfo : EIATTR_EXTERNS
	.align		4
        /*0014*/ 	.byte	0x04, 0x0f
        /*0016*/ 	.short	(.L_152 - .L_151)


	//   ....[0]....
	.align		4
.L_151:
        /*0018*/ 	.word	index@(vprintf)


	//----- nvinfo : EIATTR_MERCURY_ISA_VERSION
	.align		4
.L_152:
        /*001c*/ 	.byte	0x03, 0x5f
        /*001e*/ 	.short	0x0101


	//----- nvinfo : EIATTR_VRC_CTA_INIT_COUNT
	.align		4
        /*0020*/ 	.byte	0x02, 0x4a
	.zero		1
	.zero		1


	//----- nvinfo : EIATTR_SYSCALL_OFFSETS
	.align		4
        /*0024*/ 	.byte	0x04, 0x46
        /*0026*/ 	.short	(.L_154 - .L_153)


	//   ....[0]....
.L_153:
        /*0028*/ 	.word	0x00000120


	//   ....[1]....
        /*002c*/ 	.word	0x000001e0


	//   ....[2]....
        /*0030*/ 	.word	0x000002e0


	//   ....[3]....
        /*0034*/ 	.word	0x000003a0


	//   ....[4]....
        /*0038*/ 	.word	0x00000470


	//   ....[5]....
        /*003c*/ 	.word	0x00000530


	//   ....[6]....
        /*0040*/ 	.word	0x00000610


	//----- nvinfo : EIATTR_EXIT_INSTR_OFFSETS
	.align		4
.L_154:
        /*0044*/ 	.byte	0x04, 0x1c
        /*0046*/ 	.short	(.L_156 - .L_155)


	//   ....[0]....
.L_155:
        /*0048*/ 	.word	0x00000210


	//   ....[1]....
        /*004c*/ 	.word	0x00000560


	//   ....[2]....
        /*0050*/ 	.word	0x00000640


	//----- nvinfo : EIATTR_CRS_STACK_SIZE
	.align		4
.L_156:
        /*0054*/ 	.byte	0x04, 0x1e
        /*0056*/ 	.short	(.L_158 - .L_157)
.L_157:
        /*0058*/ 	.word	0x00000000


	//----- nvinfo : EIATTR_SW_WAR
	.align		4
.L_158:
        /*005c*/ 	.byte	0x04, 0x36
        /*005e*/ 	.short	(.L_160 - .L_159)
.L_159:
        /*0060*/ 	.word	0x00000008
.L_160:


//--------------------- .nv.callgraph             --------------------------
	.section	.nv.callgraph,"",@"SHT_CUDA_CALLGRAPH"
	.align	4
	.sectionentsize	8
	.align		4
        /*0000*/ 	.word	0x00000000
	.align		4
        /*0004*/ 	.word	0xffffffff
	.align		4
        /*0008*/ 	.word	index@(_Z11test_mmaf16Pf)
	.align		4
        /*000c*/ 	.word	index@(vprintf)
	.align		4
        /*0010*/ 	.word	index@(_Z12test_mmatf32Pf)
	.align		4
        /*0014*/ 	.word	index@(vprintf)
	.align		4
        /*0018*/ 	.word	index@(_Z8test_mmav)
	.align		4
        /*001c*/ 	.word	index@(vprintf)
	.align		4
        /*0020*/ 	.word	index@(_Z9test_shflv)
	.align		4
        /*0024*/ 	.word	index@(vprintf)
	.align		4
        /*0028*/ 	.word	index@(_Z13test_wideloadv)
	.align		4
        /*002c*/ 	.word	index@(vprintf)
	.align		4
        /*0030*/ 	.word	index@(_Z13test_ldmatrixv)
	.align		4
        /*0034*/ 	.word	index@(vprintf)
	.align		4
        /*0038*/ 	.word	index@(_Z13test_wmmaloadv)
	.align		4
        /*003c*/ 	.word	index@(vprintf)
	.align		4
        /*0040*/ 	.word	index@(_Z11global_funcv)
	.align		4
        /*0044*/ 	.word	index@(vprintf)
	.align		4
        /*0048*/ 	.word	0x00000000
	.align		4
        /*004c*/ 	.word	0xfffffffe
	.align		4
        /*0050*/ 	.word	0x00000000
	.align		4
        /*0054*/ 	.word	0xfffffffd
	.align		4
        /*0058*/ 	.word	0x00000000
	.align		4
        /*005c*/ 	.word	0xfffffffc


//--------------------- .nv.constant4             --------------------------
	.section	.nv.constant4,"a",@progbits
	.align	8
	.align		8
.nv.constant4:
        /*0000*/ 	.dword	vprintf
	.align		8
        /*0008*/ 	.dword	$str
	.align		8
        /*0010*/ 	.dword	$str$1
	.align		8
        /*0018*/ 	.dword	$str$2
	.align		8
        /*0020*/ 	.dword	$str$3
	.align		8
        /*0028*/ 	.dword	$str$4
	.align		8
        /*0030*/ 	.dword	$str$5
	.align		8
        /*0038*/ 	.dword	$str$6
	.align		8
        /*0040*/ 	.dword	$str$7
	.align		8
        /*0048*/ 	.dword	$str$8
	.align		8
        /*0050*/ 	.dword	$str$9
	.align		8
        /*0058*/ 	.dword	$str$10


//--------------------- .text._Z11test_mmaf16Pf   --------------------------
	.section	.text._Z11test_mmaf16Pf,"ax",@progbits
	.align	128
        .global         _Z11test_mmaf16Pf
        .type           _Z11test_mmaf16Pf,@function
        .size           _Z11test_mmaf16Pf,(.L_x_94 - _Z11test_mmaf16Pf)
        .other          _Z11test_mmaf16Pf,@"STO_CUDA_ENTRY STV_DEFAULT"
_Z11test_mmaf16Pf:
.text._Z11test_mmaf16Pf:
[----:B------:R-:W0:Y:S01]  /*0000*/  LDC R1, c[0x0][0x37c] ;  /* 0x0000df00ff017b82 */ /* 0x000e220000000800 */
[----:B------:R-:W-:Y:S01]  /*0010*/  UMOV UR4, 0x4266c266 ;  /* 0x4266c26600047882 */ /* 0x000fe20000000000 */
[----:B------:R-:W-:Y:S02]  /*0020*/  IMAD.MOV.U32 R2, RZ, RZ, 0x4d8d4d8d ;  /* 0x4d8d4d8dff027424 */ /* 0x000fe400078e00ff */
[----:B------:R-:W-:Y:S01]  /*0030*/  FADD R4, -RZ, -UR4 ;  /* 0x80000004ff047e21 */ /* 0x000fe20008000100 */
[----:B------:R-:W-:Y:S01]  /*0040*/  MOV R3, 0x4d8d4d8d ;  /* 0x4d8d4d8d00037802 */ /* 0x000fe20000000f00 */
[----:B------:R-:W-:Y:S01]  /*0050*/  UMOV UR4, 0x4666c666 ;  /* 0x4666c66600047882 */ /* 0x000fe20000000000 */
[----:B------:R-:W1:Y:S01]  /*0060*/  S2R R22, SR_TID.X ;  /* 0x0000000000167919 */ /* 0x000e620000002100 */
[--C-:B------:R-:W-:Y:S01]  /*0070*/  IMAD.MOV.U32 R5, RZ, RZ, R4.reuse ;  /* 0x000000ffff057224 */ /* 0x100fe200078e0004 */
[----:B------:R-:W-:Y:S01]  /*0080*/  MOV R6, R4 ;  /* 0x0000000400067202 */ /* 0x000fe20000000f00 */
[----:B------:R-:W-:-:S02]  /*0090*/  IMAD.MOV.U32 R7, RZ, RZ, R4 ;  /* 0x000000ffff077224 */ /* 0x000fc400078e0004 */
[----:B------:R-:W-:Y:S01]  /*00a0*/  FADD R8, -RZ, -UR4 ;  /* 0x80000004ff087e21 */ /* 0x000fe20008000100 */
[----:B------:R-:W-:Y:S01]  /*00b0*/  MOV R16, 0x498d498d ;  /* 0x498d498d00107802 */ /* 0x000fe20000000f00 */
[----:B------:R-:W-:Y:S01]  /*00c0*/  IMAD.MOV.U32 R18, RZ, RZ, 0x498d498d ;  /* 0x498d498dff127424 */ /* 0x000fe200078e00ff */
[----:B------:R-:W-:Y:S01]  /*00d0*/  MOV R17, 0x498d498d ;  /* 0x498d498d00117802 */ /* 0x000fe20000000f00 */
[----:B------:R-:W2:Y:S01]  /*00e0*/  LDCU UR4, c[0x0][0x2f8] ;  /* 0x00005f00ff0477ac */ /* 0x000ea20008000800 */
[----:B------:R-:W-:Y:S01]  /*00f0*/  MOV R19, 0x498d498d ;  /* 0x498d498d00137802 */ /* 0x000fe20000000f00 */
[----:B------:R-:W-:Y:S01]  /*0100*/  HMMA.16816.F32 R4, R4, R2, RZ ;  /* 0x000000020404723c */ /* 0x000fe200000018ff */
[----:B------:R-:W-:Y:S01]  /*0110*/  MOV R9, R8 ;  /* 0x0000000800097202 */ /* 0x000fe20000000f00 */
[----:B------:R-:W3:Y:S01]  /*0120*/  LDCU UR5, c[0x0][0x2fc] ;  /* 0x00005f80ff0577ac */ /* 0x000ee20008000800 */
[----:B0-----:R-:W-:Y:S01]  /*0130*/  IADD3 R1, PT, PT, R1, -0x8, RZ ;  /* 0xfffffff801017810 */ /* 0x001fe20007ffe0ff */
[----:B------:R-:W-:Y:S06]  /*0140*/  BAR.SYNC.DEFER_BLOCKING 0x0 ;  /* 0x0000000000007b1d */ /* 0x000fec0000010000 */
[----:B------:R-:W0:Y:S01]  /*0150*/  LDCU.64 UR36, c[0x0][0x358] ;  /* 0x00006b00ff2477ac */ /* 0x000e220008000a00 */
[----:B------:R-:W-:Y:S09]  /*0160*/  BSSY.RECONVERGENT B6, `(.L_x_0) ;  /* 0x0000015000067945 */ /* 0x000ff20003800200 */
[----:B------:R-:W-:Y:S01]  /*0170*/  HMMA.16816.F32 R4, R16, R8, R4 ;  /* 0x000000081004723c */ /* 0x000fe20000001804 */
[----:B-1----:R-:W-:-:S15]  /*0180*/  ISETP.NE.AND P0, PT, R22, RZ, PT ;  /* 0x000000ff1600720c */ /* 0x002fde0003f05270 */
[----:B------:R-:W-:-:S03]  /*0190*/  NOP ;  /* 0x0000000000007918 */ /* 0x000fc60000000000 */
[----:B------:R-:W-:Y:S01]  /*01a0*/  FFMA R4, R4, 0.00048828125, RZ ;  /* 0x3a00000004047823 */ /* 0x000fe200000000ff */
[----:B------:R-:W-:Y:S01]  /*01b0*/  FFMA R5, R5, 0.00048828125, RZ ;  /* 0x3a00000005057823 */ /* 0x000fe200000000ff */
[----:B------:R-:W-:Y:S01]  /*01c0*/  FFMA R6, R6, 0.00048828125, RZ ;  /* 0x3a00000006067823 */ /* 0x000fe200000000ff */
[----:B------:R-:W-:-:S07]  /*01d0*/  FFMA R7, R7, 0.00048828125, RZ ;  /* 0x3a00000007077823 */ /* 0x000fce00000000ff */
[----:B------:R-:W-:Y:S01]  /*01e0*/  HMMA.16816.F32 R16, R16, R2, R4 ;  /* 0x000000021010723c */ /* 0x000fe20000001804 */
[----:B--2---:R-:W-:-:S05]  /*01f0*/  IADD3 R6, P1, PT, R1, UR4, RZ ;  /* 0x0000000401067c10 */ /* 0x004fca000ff3e0ff */
[----:B---3--:R-:W-:Y:S01]  /*0200*/  IMAD.X R7, RZ, RZ, UR5, P1 ;  /* 0x00000005ff077e24 */ /* 0x008fe200088e06ff */
[----:B0-----:R-:W-:-:S13]  /*0210*/  @P0 BRA `(.L_x_1) ;  /* 0x0000000000240947 */ /* 0x001fda0003800000 */
[----:B------:R-:W0:Y:S01]  /*0220*/  F2F.F64.F32 R2, R16 ;  /* 0x0000001000027310 */ /* 0x000e220000201800 */
[----:B------:R-:W-:Y:S01]  /*0230*/  MOV R0, 0x0 ;  /* 0x0000000000007802 */ /* 0x000fe20000000f00 */
[----:B------:R-:W1:Y:S03]  /*0240*/  LDCU.64 UR4, c[0x4][0x58] ;  /* 0x01000b00ff0477ac */ /* 0x000e660008000a00 */
[----:B------:R2:W3:Y:S01]  /*0250*/  LDC.64 R8, c[0x4][R0] ;  /* 0x0100000000087b82 */ /* 0x0004e20000000a00 */
[----:B0-----:R2:W-:Y:S01]  /*0260*/  STL.64 [R1], R2 ;  /* 0x0000000201007387 */ /* 0x0015e20000100a00 */
[----:B-1----:R-:W-:Y:S02]  /*0270*/  MOV R4, UR4 ;  /* 0x0000000400047c02 */ /* 0x002fe40008000f00 */
[----:B------:R-:W-:-:S07]  /*0280*/  MOV R5, UR5 ;  /* 0x0000000500057c02 */ /* 0x000fce0008000f00 */
[----:B------:R-:W-:-:S07]  /*0290*/  LEPC R20, `(.L_x_1) ;  /* 0x000000001014794e */ /* 0x000fce0000000000 */
[----:B--23--:R-:W-:Y:S05]  /*02a0*/  CALL.ABS.NOINC R8 ;  /* 0x0000000008007343 */ /* 0x00cfea0003c00000 */
.L_x_1:
[----:B------:R-:W-:Y:S05]  /*02b0*/  BSYNC.RECONVERGENT B6 ;  /* 0x0000000000067941 */ /* 0x000fea0003800200 */
.L_x_0:
[----:B------:R-:W0:Y:S02]  /*02c0*/  LDC.64 R2, c[0x0][0x380] ;  /* 0x0000e000ff027b82 */ /* 0x000e240000000a00 */
[----:B0-----:R-:W-:-:S05]  /*02d0*/  IMAD.WIDE.U32 R22, R22, 0x4, R2 ;  /* 0x0000000416167825 */ /* 0x001fca00078e0002 */
[----:B------:R-:W-:Y:S01]  /*02e0*/  STG.E desc[UR36][R22.64], R16 ;  /* 0x0000001016007986 */ /* 0x000fe2000c101924 */
[----:B------:R-:W-:Y:S05]  /*02f0*/  EXIT ;  /* 0x000000000000794d */ /* 0x000fea0003800000 */
.L_x_2:
[----:B------:R-:W-:-:S00]  /*0300*/  BRA `(.L_x_2) ;  /* 0xfffffffc00fc7947 */ /* 0x000fc0000383ffff */
[----:B------:R-:W-:-:S00]  /*0310*/  NOP ;  /* 0x0000000000007918 */ /* 0x000fc00000000000 */
        /* <DEDUP_REMOVED lines=14> */
.L_x_94:


//--------------------- .text._Z12test_mmatf32Pf  --------------------------
	.section	.text._Z12test_mmatf32Pf,"ax",@progbits
	.align	128
        .global         _Z12test_mmatf32Pf
        .type           _Z12test_mmatf32Pf,@function
        .size           _Z12test_mmatf32Pf,(.L_x_95 - _Z12test_mmatf32Pf)
        .other          _Z12test_mmatf32Pf,@"STO_CUDA_ENTRY STV_DEFAULT"
_Z12test_mmatf32Pf:
.text._Z12test_mmatf32Pf:
[----:B------:R-:W0:Y:S01]  /*0000*/  LDC R1, c[0x0][0x37c] ;  /* 0x0000df00ff017b82 */ /* 0x000e220000000800 */
[----:B------:R-:W-:Y:S01]  /*0010*/  UMOV UR4, 0x3accc000 ;  /* 0x3accc00000047882 */ /* 0x000fe20000000000 */
[----:B------:R-:W-:Y:S01]  /*0020*/  UMOV UR5, 0x3b4cc000 ;  /* 0x3b4cc00000057882 */ /* 0x000fe20000000000 */
[----:B------:R-:W-:Y:S01]  /*0030*/  FADD R8, -RZ, -UR4 ;  /* 0x80000004ff087e21 */ /* 0x000fe20008000100 */
[----:B------:R-:W-:Y:S01]  /*0040*/  FADD R2, -RZ, -UR5 ;  /* 0x80000005ff027e21 */ /* 0x000fe20008000100 */
[----:B------:R-:W1:Y:S01]  /*0050*/  S2R R22, SR_TID.X ;  /* 0x0000000000167919 */ /* 0x000e620000002100 */
[----:B------:R-:W-:Y:S01]  /*0060*/  IMAD.MOV.U32 R16, RZ, RZ, 0x41b1999a ;  /* 0x41b1999aff107424 */ /* 0x000fe200078e00ff */
[----:B------:R-:W-:Y:S01]  /*0070*/  MOV R17, 0x41b1999a ;  /* 0x41b1999a00117802 */ /* 0x000fe20000000f00 */
[----:B------:R-:W-:Y:S01]  /*0080*/  IMAD.MOV.U32 R3, RZ, RZ, R2 ;  /* 0x000000ffff037224 */ /* 0x000fe200078e0002 */
[-C--:B------:R-:W-:Y:S01]  /*0090*/  MOV R9, R8.reuse ;  /* 0x0000000800097202 */ /* 0x080fe20000000f00 */
[----:B------:R-:W-:Y:S01]  /*00a0*/  IMAD.MOV.U32 R10, RZ, RZ, R8 ;  /* 0x000000ffff0a7224 */ /* 0x000fe200078e0008 */
[----:B------:R-:W-:Y:S01]  /*00b0*/  MOV R11, R8 ;  /* 0x00000008000b7202 */ /* 0x000fe20000000f00 */
[----:B------:R-:W2:Y:S01]  /*00c0*/  LDCU UR4, c[0x0][0x2f8] ;  /* 0x00005f00ff0477ac */ /* 0x000ea20008000800 */
[----:B------:R-:W-:Y:S01]  /*00d0*/  IMAD.MOV.U32 R24, RZ, RZ, 0x4131999a ;  /* 0x4131999aff187424 */ /* 0x000fe200078e00ff */
[----:B------:R-:W-:Y:S01]  /*00e0*/  MOV R25, 0x4131999a ;  /* 0x4131999a00197802 */ /* 0x000fe20000000f00 */
[----:B------:R-:W-:Y:S01]  /*00f0*/  IMAD.MOV.U32 R26, RZ, RZ, 0x4131999a ;  /* 0x4131999aff1a7424 */ /* 0x000fe200078e00ff */
[----:B------:R-:W3:Y:S01]  /*0100*/  LDCU UR5, c[0x0][0x2fc] ;  /* 0x00005f80ff0577ac */ /* 0x000ee20008000800 */
[----:B------:R-:W-:Y:S01]  /*0110*/  MOV R27, 0x4131999a ;  /* 0x4131999a001b7802 */ /* 0x000fe20000000f00 */
[----:B------:R-:W-:Y:S01]  /*0120*/  HMMA.1688.F32.TF32 R4, R8, R2, RZ ;  /* 0x000000020804723c */ /* 0x000fe200000810ff */
[----:B0-----:R-:W-:Y:S01]  /*0130*/  VIADD R1, R1, 0xffffffe8 ;  /* 0xffffffe801017836 */ /* 0x001fe20000000000 */
[----:B------:R-:W-:Y:S06]  /*0140*/  BAR.SYNC.DEFER_BLOCKING 0x0 ;  /* 0x0000000000007b1d */ /* 0x000fec0000010000 */
[----:B------:R-:W0:Y:S01]  /*0150*/  LDCU.64 UR36, c[0x0][0x358] ;  /* 0x00006b00ff2477ac */ /* 0x000e220008000a00 */
[----:B------:R-:W-:Y:S01]  /*0160*/  BSSY.RECONVERGENT B6, `(.L_x_3) ;  /* 0x0000017000067945 */ /* 0x000fe20003800200 */
[----:B-1----:R-:W-:-:S10]  /*0170*/  ISETP.NE.AND P0, PT, R22, RZ, PT ;  /* 0x000000ff1600720c */ /* 0x002fd40003f05270 */
[-C--:B------:R-:W-:Y:S08]  /*0180*/  HMMA.1688.F32.TF32 R4, R8, R16.reuse, R4 ;  /* 0x000000100804723c */ /* 0x080ff00000081004 */
[----:B------:R-:W-:-:S12]  /*0190*/  HMMA.1688.F32.TF32 R16, R24, R16, RZ ;  /* 0x000000101810723c */ /* 0x000fd800000810ff */
[----:B------:R-:W-:Y:S01]  /*01a0*/  HMMA.1688.F32.TF32 R24, R24, R2, R4 ;  /* 0x000000021818723c */ /* 0x000fe20000081004 */
[----:B--2---:R-:W-:-:S05]  /*01b0*/  IADD3 R6, P1, PT, R1, UR4, RZ ;  /* 0x0000000401067c10 */ /* 0x004fca000ff3e0ff */
[----:B---3--:R-:W-:Y:S01]  /*01c0*/  IMAD.X R7, RZ, RZ, UR5, P1 ;  /* 0x00000005ff077e24 */ /* 0x008fe200088e06ff */
[----:B0-----:R-:W-:-:S13]  /*01d0*/  @P0 BRA `(.L_x_4) ;  /* 0x00000000003c0947 */ /* 0x001fda0003800000 */
[----:B------:R-:W0:Y:S01]  /*01e0*/  F2F.F64.F32 R2, R24 ;  /* 0x0000001800027310 */ /* 0x000e220000201800 */
[----:B------:R-:W-:Y:S01]  /*01f0*/  MOV R10, 0x0 ;  /* 0x00000000000a7802 */ /* 0x000fe20000000f00 */
[----:B------:R-:W-:Y:S01]  /*0200*/  IMAD.MOV.U32 R11, RZ, RZ, -0x40a66800 ;  /* 0xbf599800ff0b7424 */ /* 0x000fe200078e00ff */
[----:B------:R-:W-:Y:S01]  /*0210*/  MOV R12, 0x0 ;  /* 0x00000000000c7802 */ /* 0x000fe20000000f00 */
[----:B------:R-:W-:Y:S01]  /*0220*/  IMAD.MOV.U32 R13, RZ, RZ, -0x40966800 ;  /* 0xbf699800ff0d7424 */ /* 0x000fe200078e00ff */
[----:B------:R-:W-:Y:S01]  /*0230*/  MOV R0, 0x0 ;  /* 0x0000000000007802 */ /* 0x000fe20000000f00 */
[----:B------:R-:W1:Y:S01]  /*0240*/  LDCU.64 UR4, c[0x4][0x50] ;  /* 0x01000a00ff0477ac */ /* 0x000e620008000a00 */
[----:B------:R2:W-:Y:S02]  /*0250*/  STL.64 [R1+0x8], R10 ;  /* 0x0000080a01007387 */ /* 0x0005e40000100a00 */
[----:B------:R2:W3:Y:S02]  /*0260*/  LDC.64 R8, c[0x4][R0] ;  /* 0x0100000000087b82 */ /* 0x0004e40000000a00 */
[----:B------:R2:W-:Y:S04]  /*0270*/  STL.64 [R1+0x10], R12 ;  /* 0x0000100c01007387 */ /* 0x0005e80000100a00 */
[----:B0-----:R2:W-:Y:S01]  /*0280*/  STL.64 [R1], R2 ;  /* 0x0000000201007387 */ /* 0x0015e20000100a00 */
[----:B-1----:R-:W-:-:S02]  /*0290*/  MOV R4, UR4 ;  /* 0x0000000400047c02 */ /* 0x002fc40008000f00 */
[----:B------:R-:W-:-:S07]  /*02a0*/  MOV R5, UR5 ;  /* 0x0000000500057c02 */ /* 0x000fce0008000f00 */
[----:B------:R-:W-:-:S07]  /*02b0*/  LEPC R20, `(.L_x_4) ;  /* 0x000000001014794e */ /* 0x000fce0000000000 */
[----:B--23--:R-:W-:Y:S05]  /*02c0*/  CALL.ABS.NOINC R8 ;  /* 0x0000000008007343 */ /* 0x00cfea0003c00000 */
.L_x_4:
[----:B------:R-:W-:Y:S05]  /*02d0*/  BSYNC.RECONVERGENT B6 ;  /* 0x0000000000067941 */ /* 0x000fea0003800200 */
.L_x_3:
[----:B------:R-:W0:Y:S01]  /*02e0*/  LDC.64 R2, c[0x0][0x380] ;  /* 0x0000e000ff027b82 */ /* 0x000e220000000a00 */
[----:B------:R-:W-:Y:S01]  /*02f0*/  FADD R5, R24, R16 ;  /* 0x0000001018057221 */ /* 0x000fe20000000000 */
[----:B0-----:R-:W-:-:S05]  /*0300*/  IMAD.WIDE.U32 R22, R22, 0x4, R2 ;  /* 0x0000000416167825 */ /* 0x001fca00078e0002 */
[----:B------:R-:W-:Y:S01]  /*0310*/  STG.E desc[UR36][R22.64], R5 ;  /* 0x0000000516007986 */ /* 0x000fe2000c101924 */
[----:B------:R-:W-:Y:S05]  /*0320*/  EXIT ;  /* 0x000000000000794d */ /* 0x000fea0003800000 */
.L_x_5:
        /* <DEDUP_REMOVED lines=13> */
.L_x_95:


//--------------------- .text._Z8test_mmav        --------------------------
	.section	.text._Z8test_mmav,"ax",@progbits
	.align	128
        .global         _Z8test_mmav
        .type           _Z8test_mmav,@function
        .size           _Z8test_mmav,(.L_x_96 - _Z8test_mmav)
        .other          _Z8test_mmav,@"STO_CUDA_ENTRY STV_DEFAULT"
_Z8test_mmav:
.text._Z8test_mmav:
[----:B------:R-:W0:Y:S01]  /*0000*/  LDC R1, c[0x0][0x37c] ;  /* 0x0000df00ff017b82 */ /* 0x000e220000000800 */
[----:B------:R-:W1:Y:S01]  /*0010*/  S2R R16, SR_TID.X ;  /* 0x0000000000107919 */ /* 0x000e620000002100 */
[----:B------:R-:W2:Y:S01]  /*0020*/  LDCU UR4, c[0x0][0x2f8] ;  /* 0x00005f00ff0477ac */ /* 0x000ea20008000800 */
[----:B0-----:R-:W-:Y:S01]  /*0030*/  VIADD R1, R1, 0xffffffb0 ;  /* 0xffffffb001017836 */ /* 0x001fe20000000000 */
[----:B------:R-:W-:Y:S01]  /*0040*/  BSSY.RECONVERGENT B0, `(.L_x_6) ;  /* 0x0000078000007945 */ /* 0x000fe20003800200 */
[----:B------:R-:W0:Y:S03]  /*0050*/  LDCU UR5, c[0x0][0x2fc] ;  /* 0x00005f80ff0577ac */ /* 0x000e260008000800 */
[----:B--2---:R-:W-:-:S05]  /*0060*/  IADD3 R40, P1, PT, R1, UR4, RZ ;  /* 0x0000000401287c10 */ /* 0x004fca000ff3e0ff */
[----:B0-----:R-:W-:Y:S01]  /*0070*/  IMAD.X R2, RZ, RZ, UR5, P1 ;  /* 0x00000005ff027e24 */ /* 0x001fe200088e06ff */
[----:B-1----:R-:W-:-:S13]  /*0080*/  ISETP.GT.U32.AND P0, PT, R16, 0xf, PT ;  /* 0x0000000f1000780c */ /* 0x002fda0003f04070 */
[----:B------:R-:W-:Y:S05]  /*0090*/  @P0 BRA `(.L_x_7) ;  /* 0x0000000400c80947 */ /* 0x000fea0003800000 */
[----:B------:R-:W0:Y:S01]  /*00a0*/  S2UR UR6, SR_CgaCtaId ;  /* 0x00000000000679c3 */ /* 0x000e220000008800 */
[----:B------:R-:W1:Y:S01]  /*00b0*/  I2F.F64.U32 R4, R16 ;  /* 0x0000001000047312 */ /* 0x000e620000201800 */
[----:B------:R-:W-:Y:S02]  /*00c0*/  UMOV UR4, 0x400 ;  /* 0x0000040000047882 */ /* 0x000fe40000000000 */
[----:B------:R-:W-:Y:S01]  /*00d0*/  UIADD3 UR5, UPT, UPT, UR4, 0x400, URZ ;  /* 0x0000040004057890 */ /* 0x000fe2000fffe0ff */
[C---:B-1----:R-:W-:Y:S02]  /*00e0*/  DADD R20, R4.reuse, 1.5 ;  /* 0x3ff8000004147429 */ /* 0x042fe40000000000 */
[C---:B------:R-:W-:Y:S02]  /*00f0*/  DADD R8, R4.reuse, 4.5 ;  /* 0x4012000004087429 */ /* 0x040fe40000000000 */
[C---:B------:R-:W-:Y:S02]  /*0100*/  DADD R10, R4.reuse, 7.5 ;  /* 0x401e0000040a7429 */ /* 0x040fe40000000000 */
[----:B------:R-:W-:-:S02]  /*0110*/  DADD R6, R4, 2.5 ;  /* 0x4004000004067429 */ /* 0x000fc40000000000 */
[----:B------:R1:W-:Y:S01]  /*0120*/  F2F.F32.F64 R18, R8 ;  /* 0x0000000800127310 */ /* 0x0003e20000301000 */
[----:B0-----:R-:W-:Y:S01]  /*0130*/  ULEA UR7, UR6, UR4, 0x18 ;  /* 0x0000000406077291 */ /* 0x001fe2000f8ec0ff */
[C---:B------:R-:W-:Y:S01]  /*0140*/  DADD R22, R4.reuse, 12.5 ;  /* 0x4029000004167429 */ /* 0x040fe20000000000 */
[----:B------:R-:W-:Y:S01]  /*0150*/  UIADD3 UR4, UPT, UPT, UR4, 0x800, URZ ;  /* 0x0000080004047890 */ /* 0x000fe2000fffe0ff */
[C---:B------:R-:W-:Y:S01]  /*0160*/  DADD R24, R4.reuse, 10.5 ;  /* 0x4025000004187429 */ /* 0x040fe20000000000 */
[----:B------:R-:W-:Y:S01]  /*0170*/  ULEA UR5, UR6, UR5, 0x18 ;  /* 0x0000000506057291 */ /* 0x000fe2000f8ec0ff */
[C---:B------:R-:W-:Y:S01]  /*0180*/  DADD R26, R4.reuse, 17.5 ;  /* 0x40318000041a7429 */ /* 0x040fe20000000000 */
[----:B------:R-:W-:Y:S01]  /*0190*/  ULEA UR4, UR6, UR4, 0x18 ;  /* 0x0000000406047291 */ /* 0x000fe2000f8ec0ff */
[----:B------:R0:W-:Y:S01]  /*01a0*/  F2F.F32.F64 R14, R10 ;  /* 0x0000000a000e7310 */ /* 0x0001e20000301000 */
[C---:B------:R-:W-:Y:S02]  /*01b0*/  DADD R28, R4.reuse, 13.5 ;  /* 0x402b0000041c7429 */ /* 0x040fe40000000000 */
[----:B-1----:R-:W-:-:S02]  /*01c0*/  DADD R8, R4, 19.5 ;  /* 0x4033800004087429 */ /* 0x002fc40000000000 */
[C---:B------:R-:W-:Y:S02]  /*01d0*/  DADD R30, R4.reuse, 22.5 ;  /* 0x40368000041e7429 */ /* 0x040fe40000000000 */
[C---:B------:R-:W-:Y:S01]  /*01e0*/  DADD R32, R4.reuse, 16.5 ;  /* 0x4030800004207429 */ /* 0x040fe20000000000 */
[----:B------:R1:W-:Y:S01]  /*01f0*/  F2F.F32.F64 R0, R6 ;  /* 0x0000000600007310 */ /* 0x0003e20000301000 */
[----:B0-----:R-:W-:-:S07]  /*0200*/  DADD R10, R4, 32.5 ;  /* 0x40404000040a7429 */ /* 0x001fce0000000000 */
[----:B------:R0:W2:Y:S01]  /*0210*/  F2F.F32.F64 R20, R20 ;  /* 0x0000001400147310 */ /* 0x0000a20000301000 */
[C---:B-1----:R-:W-:Y:S02]  /*0220*/  DADD R6, R4.reuse, 27.5 ;  /* 0x403b800004067429 */ /* 0x042fe40000000000 */
[----:B------:R-:W-:-:S05]  /*0230*/  DADD R4, R4, 37.5 ;  /* 0x4042c00004047429 */ /* 0x000fca0000000000 */
[----:B------:R1:W3:Y:S01]  /*0240*/  F2F.F32.F64 R19, R22 ;  /* 0x0000001600137310 */ /* 0x0002e20000301000 */
[----:B0-----:R-:W-:-:S07]  /*0250*/  LEA R21, R16, UR7, 0x2 ;  /* 0x0000000710157c11 */ /* 0x001fce000f8e10ff */
[----:B------:R0:W-:Y:S01]  /*0260*/  F2F.F32.F64 R8, R8 ;  /* 0x0000000800087310 */ /* 0x0001e20000301000 */
[----:B-1----:R-:W-:Y:S02]  /*0270*/  I2FP.F32.U32 R22, R16 ;  /* 0x0000001000167245 */ /* 0x002fe40000201000 */
[----:B------:R-:W-:-:S03]  /*0280*/  IADD3 R23, PT, PT, R16, 0x5, RZ ;  /* 0x0000000510177810 */ /* 0x000fc60007ffe0ff */
[----:B------:R-:W-:Y:S02]  /*0290*/  STS [R21], R22 ;  /* 0x0000001615007388 */ /* 0x000fe40000000800 */
[----:B------:R1:W-:Y:S01]  /*02a0*/  F2F.F32.F64 R10, R10 ;  /* 0x0000000a000a7310 */ /* 0x0003e20000301000 */
[----:B0-----:R-:W-:-:S05]  /*02b0*/  LEA R9, R16, UR5, 0x2 ;  /* 0x0000000510097c11 */ /* 0x001fca000f8e10ff */
[----:B------:R0:W-:Y:S02]  /*02c0*/  STS [R9], R22 ;  /* 0x0000001609007388 */ /* 0x0001e40000000800 */
[----:B------:R4:W-:Y:S01]  /*02d0*/  F2F.F32.F64 R6, R6 ;  /* 0x0000000600067310 */ /* 0x0009e20000301000 */
[----:B-1----:R-:W-:-:S07]  /*02e0*/  VIADD R11, R16, 0x3 ;  /* 0x00000003100b7836 */ /* 0x002fce0000000000 */
[----:B------:R1:W5:Y:S01]  /*02f0*/  F2F.F32.F64 R15, R24 ;  /* 0x00000018000f7310 */ /* 0x0003620000301000 */
[----:B----4-:R-:W-:-:S05]  /*0300*/  LEA R7, R16, UR4, 0x2 ;  /* 0x0000000410077c11 */ /* 0x010fca000f8e10ff */
[----:B------:R-:W-:Y:S02]  /*0310*/  STS [R7], RZ ;  /* 0x000000ff07007388 */ /* 0x000fe40000000800 */
[----:B------:R4:W5:Y:S01]  /*0320*/  F2F.F32.F64 R17, R26 ;  /* 0x0000001a00117310 */ /* 0x0009620000301000 */
[----:B-1----:R-:W-:Y:S01]  /*0330*/  I2FP.F32.U32 R24, R11 ;  /* 0x0000000b00187245 */ /* 0x002fe20000201000 */
[----:B--2---:R-:W-:Y:S01]  /*0340*/  STS [R21+0x40], R20 ;  /* 0x0000401415007388 */ /* 0x004fe20000000800 */
[----:B------:R-:W-:-:S03]  /*0350*/  VIADD R11, R16, 0xa ;  /* 0x0000000a100b7836 */ /* 0x000fc60000000000 */
[----:B------:R1:W-:Y:S02]  /*0360*/  STS [R9+0x40], R0 ;  /* 0x0000400009007388 */ /* 0x0003e40000000800 */
[----:B------:R2:W-:Y:S01]  /*0370*/  F2F.F32.F64 R4, R4 ;  /* 0x0000000400047310 */ /* 0x0005e20000301000 */
[----:B----4-:R-:W-:Y:S01]  /*0380*/  I2FP.F32.U32 R26, R23 ;  /* 0x00000017001a7245 */ /* 0x010fe20000201000 */
[----:B------:R-:W-:Y:S04]  /*0390*/  STS [R7+0x40], RZ ;  /* 0x000040ff07007388 */ /* 0x000fe80000000800 */
[----:B------:R-:W-:Y:S02]  /*03a0*/  STS [R21+0x80], R24 ;  /* 0x0000801815007388 */ /* 0x000fe40000000800 */
[----:B------:R4:W5:Y:S01]  /*03b0*/  F2F.F32.F64 R13, R28 ;  /* 0x0000001c000d7310 */ /* 0x0009620000301000 */
[C---:B--2---:R-:W-:Y:S01]  /*03c0*/  VIADD R5, R16.reuse, 0x6 ;  /* 0x0000000610057836 */ /* 0x044fe20000000000 */
[----:B------:R-:W-:Y:S04]  /*03d0*/  STS [R9+0x80], R26 ;  /* 0x0000801a09007388 */ /* 0x000fe80000000800 */
[----:B0-----:R-:W-:Y:S01]  /*03e0*/  I2FP.F32.U32 R22, R5 ;  /* 0x0000000500167245 */ /* 0x001fe20000201000 */
[----:B------:R-:W-:Y:S01]  /*03f0*/  STS [R7+0x80], RZ ;  /* 0x000080ff07007388 */ /* 0x000fe20000000800 */
[C---:B------:R-:W-:Y:S01]  /*0400*/  VIADD R5, R16.reuse, 0x9 ;  /* 0x0000000910057836 */ /* 0x040fe20000000000 */
[----:B----4-:R-:W-:Y:S01]  /*0410*/  I2FP.F32.U32 R28, R11 ;  /* 0x0000000b001c7245 */ /* 0x010fe20000201000 */
[----:B------:R-:W0:Y:S01]  /*0420*/  F2F.F32.F64 R3, R30 ;  /* 0x0000001e00037310 */ /* 0x000e220000301000 */
[----:B------:R2:W-:Y:S01]  /*0430*/  STS [R21+0xc0], R18 ;  /* 0x0000c01215007388 */ /* 0x0005e20000000800 */
[----:B------:R-:W-:-:S02]  /*0440*/  IADD3 R11, PT, PT, R16, 0xf, RZ ;  /* 0x0000000f100b7810 */ /* 0x000fc40007ffe0ff */
[----:B-1----:R-:W-:Y:S01]  /*0450*/  I2FP.F32.U32 R0, R5 ;  /* 0x0000000500007245 */ /* 0x002fe20000201000 */
[----:B------:R-:W-:Y:S01]  /*0460*/  STS [R9+0xc0], R14 ;  /* 0x0000c00e09007388 */ /* 0x000fe20000000800 */
[C---:B------:R-:W-:Y:S02]  /*0470*/  VIADD R5, R16.reuse, 0xc ;  /* 0x0000000c10057836 */ /* 0x040fe40000000000 */
[----:B------:R-:W1:Y:S01]  /*0480*/  F2F.F32.F64 R12, R32 ;  /* 0x00000020000c7310 */ /* 0x000e620000301000 */
[----:B------:R-:W-:Y:S01]  /*0490*/  STS [R7+0xc0], RZ ;  /* 0x0000c0ff07007388 */ /* 0x000fe20000000800 */
[----:B--2---:R-:W-:Y:S01]  /*04a0*/  I2FP.F32.U32 R18, R11 ;  /* 0x0000000b00127245 */ /* 0x004fe20000201000 */
[C---:B------:R-:W-:Y:S02]  /*04b0*/  VIADD R11, R16.reuse, 0x14 ;  /* 0x00000014100b7836 */ /* 0x040fe40000000000 */
[----:B------:R-:W-:Y:S01]  /*04c0*/  STS [R21+0x100], R22 ;  /* 0x0001001615007388 */ /* 0x000fe20000000800 */
[----:B------:R-:W-:Y:S01]  /*04d0*/  I2FP.F32.U32 R20, R5 ;  /* 0x0000000500147245 */ /* 0x000fe20000201000 */
[----:B------:R-:W-:-:S02]  /*04e0*/  VIADD R5, R16, 0x19 ;  /* 0x0000001910057836 */ /* 0x000fc40000000000 */
[----:B------:R-:W-:Y:S04]  /*04f0*/  STS [R9+0x100], R28 ;  /* 0x0001001c09007388 */ /* 0x000fe80000000800 */
[----:B------:R-:W-:Y:S04]  /*0500*/  STS [R7+0x100], RZ ;  /* 0x000100ff07007388 */ /* 0x000fe80000000800 */
[----:B------:R2:W-:Y:S04]  /*0510*/  STS [R21+0x140], R14 ;  /* 0x0001400e15007388 */ /* 0x0005e80000000800 */
[----:B---3--:R-:W-:Y:S04]  /*0520*/  STS [R9+0x140], R19 ;  /* 0x0001401309007388 */ /* 0x008fe80000000800 */
[----:B------:R-:W-:Y:S01]  /*0530*/  STS [R7+0x140], RZ ;  /* 0x000140ff07007388 */ /* 0x000fe20000000800 */
[----:B--2---:R-:W-:Y:S01]  /*0540*/  I2FP.F32.U32 R14, R11 ;  /* 0x0000000b000e7245 */ /* 0x004fe20000201000 */
[----:B------:R-:W-:-:S02]  /*0550*/  VIADD R11, R16, 0x1e ;  /* 0x0000001e100b7836 */ /* 0x000fc40000000000 */
[----:B------:R2:W-:Y:S04]  /*0560*/  STS [R21+0x180], R0 ;  /* 0x0001800015007388 */ /* 0x0005e80000000800 */
[----:B------:R-:W-:Y:S04]  /*0570*/  STS [R9+0x180], R18 ;  /* 0x0001801209007388 */ /* 0x000fe80000000800 */
[----:B------:R-:W-:Y:S01]  /*0580*/  STS [R7+0x180], RZ ;  /* 0x000180ff07007388 */ /* 0x000fe20000000800 */
[----:B--2---:R-:W-:-:S03]  /*0590*/  I2FP.F32.U32 R0, R5 ;  /* 0x0000000500007245 */ /* 0x004fc60000201000 */
[----:B-----5:R-:W-:Y:S01]  /*05a0*/  STS [R21+0x1c0], R15 ;  /* 0x0001c00f15007388 */ /* 0x020fe20000000800 */
[----:B------:R-:W-:-:S03]  /*05b0*/  IADD3 R5, PT, PT, R16, 0x12, RZ ;  /* 0x0000001210057810 */ /* 0x000fc60007ffe0ff */
[----:B------:R-:W-:Y:S04]  /*05c0*/  STS [R9+0x1c0], R17 ;  /* 0x0001c01109007388 */ /* 0x000fe80000000800 */
[----:B------:R-:W-:Y:S04]  /*05d0*/  STS [R7+0x1c0], RZ ;  /* 0x0001c0ff07007388 */ /* 0x000fe80000000800 */
[----:B------:R2:W-:Y:S04]  /*05e0*/  STS [R21+0x200], R20 ;  /* 0x0002001415007388 */ /* 0x0005e80000000800 */
[----:B------:R3:W-:Y:S04]  /*05f0*/  STS [R9+0x200], R14 ;  /* 0x0002000e09007388 */ /* 0x0007e80000000800 */
[----:B------:R-:W-:Y:S01]  /*0600*/  STS [R7+0x200], RZ ;  /* 0x000200ff07007388 */ /* 0x000fe20000000800 */
[----:B--2---:R-:W-:Y:S01]  /*0610*/  I2FP.F32.U32 R20, R11 ;  /* 0x0000000b00147245 */ /* 0x004fe20000201000 */
[----:B------:R-:W-:-:S02]  /*0620*/  VIADD R11, R16, 0x23 ;  /* 0x00000023100b7836 */ /* 0x000fc40000000000 */
[----:B------:R-:W-:Y:S01]  /*0630*/  STS [R21+0x240], R13 ;  /* 0x0002400d15007388 */ /* 0x000fe20000000800 */
[----:B---3--:R-:W-:Y:S01]  /*0640*/  I2FP.F32.U32 R14, R5 ;  /* 0x00000005000e7245 */ /* 0x008fe20000201000 */
[----:B------:R-:W-:Y:S02]  /*0650*/  VIADD R5, R16, 0x15 ;  /* 0x0000001510057836 */ /* 0x000fe40000000000 */
[----:B0-----:R-:W-:Y:S04]  /*0660*/  STS [R9+0x240], R3 ;  /* 0x0002400309007388 */ /* 0x001fe80000000800 */
[----:B------:R-:W-:Y:S04]  /*0670*/  STS [R7+0x240], RZ ;  /* 0x000240ff07007388 */ /* 0x000fe80000000800 */
[----:B------:R0:W-:Y:S04]  /*0680*/  STS [R21+0x280], R18 ;  /* 0x0002801215007388 */ /* 0x0001e80000000800 */
[----:B------:R2:W-:Y:S04]  /*0690*/  STS [R9+0x280], R0 ;  /* 0x0002800009007388 */ /* 0x0005e80000000800 */
[----:B------:R3:W-:Y:S01]  /*06a0*/  STS [R7+0x280], RZ ;  /* 0x000280ff07007388 */ /* 0x0007e20000000800 */
[----:B0-----:R-:W-:-:S03]  /*06b0*/  I2FP.F32.U32 R18, R11 ;  /* 0x0000000b00127245 */ /* 0x001fc60000201000 */
[----:B-1----:R3:W-:Y:S01]  /*06c0*/  STS [R21+0x2c0], R12 ;  /* 0x0002c00c15007388 */ /* 0x0027e20000000800 */
[----:B--2---:R-:W-:-:S03]  /*06d0*/  I2FP.F32.U32 R0, R5 ;  /* 0x0000000500007245 */ /* 0x004fc60000201000 */
[----:B------:R3:W-:Y:S04]  /*06e0*/  STS [R9+0x2c0], R6 ;  /* 0x0002c00609007388 */ /* 0x0007e80000000800 */
[----:B------:R3:W-:Y:S04]  /*06f0*/  STS [R7+0x2c0], RZ ;  /* 0x0002c0ff07007388 */ /* 0x0007e80000000800 */
[----:B------:R3:W-:Y:S04]  /*0700*/  STS [R21+0x300], R14 ;  /* 0x0003000e15007388 */ /* 0x0007e80000000800 */
        /* <DEDUP_REMOVED lines=10> */
[----:B------:R3:W-:Y:S02]  /*07b0*/  STS [R7+0x3c0], RZ ;  /* 0x0003c0ff07007388 */ /* 0x0007e40000000800 */
.L_x_7:
[----:B------:R-:W-:Y:S05]  /*07c0*/  BSYNC.RECONVERGENT B0 ;  /* 0x0000000000007941 */ /* 0x000fea0003800200 */
.L_x_6:
[----:B------:R-:W-:Y:S01]  /*07d0*/  BAR.SYNC.DEFER_BLOCKING 0x0 ;  /* 0x0000000000007b1d */ /* 0x000fe20000010000 */
[----:B------:R-:W-:-:S05]  /*07e0*/  ISETP.NE.AND P0, PT, R16, RZ, PT ;  /* 0x000000ff1000720c */ /* 0x000fca0003f05270 */
[----:B------:R-:W-:Y:S08]  /*07f0*/  BSSY.RECONVERGENT B7, `(.L_x_8) ;  /* 0x0000190000077945 */ /* 0x000ff00003800200 */
[----:B------:R-:W-:Y:S05]  /*0800*/  @P0 BRA `(.L_x_9) ;  /* 0x0000001800380947 */ /* 0x000fea0003800000 */
[----:B---3--:R-:W0:Y:S01]  /*0810*/  S2R R3, SR_CgaCtaId ;  /* 0x0000000000037919 */ /* 0x008e220000008800 */
[----:B------:R-:W-:Y:S01]  /*0820*/  MOV R22, 0x400 ;  /* 0x0000040000167802 */ /* 0x000fe20000000f00 */
[----:B------:R-:W-:Y:S01]  /*0830*/  BSSY.RECONVERGENT B6, `(.L_x_10) ;  /* 0x00000c1000067945 */ /* 0x000fe20003800200 */
[----:B------:R-:W-:Y:S02]  /*0840*/  MOV R19, 0x20 ;  /* 0x0000002000137802 */ /* 0x000fe40000000f00 */
[----:B0-----:R-:W-:-:S07]  /*0850*/  LEA R22, R3, R22, 0x18 ;  /* 0x0000001603167211 */ /* 0x001fce00078ec0ff */
.L_x_28:
[----:B------:R-:W-:Y:S01]  /*0860*/  IMAD.IADD R18, R22, 0x1, R19 ;  /* 0x0000000116127824 */ /* 0x000fe200078e0213 */
[----:B------:R-:W-:Y:S01]  /*0870*/  MOV R17, 0x0 ;  /* 0x0000000000117802 */ /* 0x000fe20000000f00 */
[----:B------:R-:W0:Y:S01]  /*0880*/  LDCU.64 UR4, c[0x4][0x38] ;  /* 0x01000700ff0477ac */ /* 0x000e220008000a00 */
[----:B------:R-:W-:Y:S02]  /*0890*/  VIADD R19, R19, 0x40 ;  /* 0x0000004013137836 */ /* 0x000fe40000000000 */
[----:B------:R-:W1:Y:S01]  /*08a0*/  LDS R0, [R18+-0x20] ;  /* 0xffffe00012007984 */ /* 0x000e620000000800 */
[----:B------:R2:W3:Y:S01]  /*08b0*/  LDC.64 R8, c[0x4][R17] ;  /* 0x0100000011087b82 */ /* 0x0004e20000000a00 */
[----:B------:R-:W-:Y:S01]  /*08c0*/  IMAD.MOV.U32 R6, RZ, RZ, R40 ;  /* 0x000000ffff067224 */ /* 0x000fe200078e0028 */
[----:B------:R-:W-:Y:S01]  /*08d0*/  ISETP.NE.AND P0, PT, R19, 0x420, PT ;  /* 0x000004201300780c */ /* 0x000fe20003f05270 */
[----:B------:R-:W-:-:S03]  /*08e0*/  IMAD.MOV.U32 R7, RZ, RZ, R2 ;  /* 0x000000ffff077224 */ /* 0x000fc600078e0002 */
[----:B------:R-:W-:Y:S01]  /*08f0*/  P2R R23, PR, RZ, 0x1 ;  /* 0x00000001ff177803 */ /* 0x000fe20000000000 */
[----:B0-----:R-:W-:Y:S01]  /*0900*/  IMAD.U32 R4, RZ, RZ, UR4 ;  /* 0x00000004ff047e24 */ /* 0x001fe2000f8e00ff */
[----:B------:R-:W-:Y:S01]  /*0910*/  MOV R5, UR5 ;  /* 0x0000000500057c02 */ /* 0x000fe20008000f00 */
[----:B-1----:R-:W0:Y:S02]  /*0920*/  F2F.F64.F32 R10, R0 ;  /* 0x00000000000a7310 */ /* 0x002e240000201800 */
[----:B0--3--:R2:W-:Y:S04]  /*0930*/  STL.64 [R1], R10 ;  /* 0x0000000a01007387 */ /* 0x0095e80000100a00 */
[----:B------:R-:W-:-:S07]  /*0940*/  LEPC R20, `(.L_x_11) ;  /* 0x000000001014794e */ /* 0x000fce0000000000 */
[----:B--2---:R-:W-:Y:S05]  /*0950*/  CALL.ABS.NOINC R8 ;  /* 0x0000000008007343 */ /* 0x004fea0003c00000 */
.L_x_11:
[----:B------:R-:W0:Y:S01]  /*0960*/  LDS R0, [R18+-0x1c] ;  /* 0xffffe40012007984 */ /* 0x000e220000000800 */
[----:B------:R1:W2:Y:S01]  /*0970*/  LDC.64 R8, c[0x4][R17] ;  /* 0x0100000011087b82 */ /* 0x0002a20000000a00 */
[----:B------:R-:W3:Y:S01]  /*0980*/  LDCU.64 UR4, c[0x4][0x38] ;  /* 0x01000700ff0477ac */ /* 0x000ee20008000a00 */
[----:B------:R-:W-:Y:S02]  /*0990*/  IMAD.MOV.U32 R6, RZ, RZ, R40 ;  /* 0x000000ffff067224 */ /* 0x000fe400078e0028 */
[----:B------:R-:W-:Y:S02]  /*09a0*/  IMAD.MOV.U32 R7, RZ, RZ, R2 ;  /* 0x000000ffff077224 */ /* 0x000fe400078e0002 */
[----:B---3--:R-:W-:Y:S01]  /*09b0*/  IMAD.U32 R4, RZ, RZ, UR4 ;  /* 0x00000004ff047e24 */ /* 0x008fe2000f8e00ff */
[----:B------:R-:W-:Y:S01]  /*09c0*/  MOV R5, UR5 ;  /* 0x0000000500057c02 */ /* 0x000fe20008000f00 */
[----:B0-----:R-:W0:Y:S02]  /*09d0*/  F2F.F64.F32 R10, R0 ;  /* 0x00000000000a7310 */ /* 0x001e240000201800 */
[----:B0-2---:R1:W-:Y:S04]  /*09e0*/  STL.64 [R1], R10 ;  /* 0x0000000a01007387 */ /* 0x0053e80000100a00 */
[----:B------:R-:W-:-:S07]  /*09f0*/  LEPC R20, `(.L_x_12) ;  /* 0x000000001014794e */ /* 0x000fce0000000000 */
[----:B-1----:R-:W-:Y:S05]  /*0a00*/  CALL.ABS.NOINC R8 ;  /* 0x0000000008007343 */ /* 0x002fea0003c00000 */
.L_x_12:
        /* <DEDUP_REMOVED lines=11> */
.L_x_13:
        /* <DEDUP_REMOVED lines=11> */
.L_x_14:
        /* <DEDUP_REMOVED lines=11> */
.L_x_15:
        /* <DEDUP_REMOVED lines=11> */
.L_x_16:
        /* <DEDUP_REMOVED lines=11> */
.L_x_17:
        /* <DEDUP_REMOVED lines=11> */
.L_x_18:
[----:B------:R-:W0:Y:S01]  /*0e30*/  LDS R0, [R18] ;  /* 0x0000000012007984 */ /* 0x000e220000000800 */
        /* <DEDUP_REMOVED lines=10> */
.L_x_19:
[----:B------:R-:W0:Y:S01]  /*0ee0*/  LDS R0, [R18+0x4] ;  /* 0x0000040012007984 */ /* 0x000e220000000800 */
        /* <DEDUP_REMOVED lines=10> */
.L_x_20:
        /* <DEDUP_REMOVED lines=11> */
.L_x_21:
        /* <DEDUP_REMOVED lines=11> */
.L_x_22:
        /* <DEDUP_REMOVED lines=11> */
.L_x_23:
        /* <DEDUP_REMOVED lines=11> */
.L_x_24:
        /* <DEDUP_REMOVED lines=11> */
.L_x_25:
        /* <DEDUP_REMOVED lines=11> */
.L_x_26:
[----:B------:R0:W1:Y:S01]  /*13b0*/  LDC.64 R8, c[0x4][R17] ;  /* 0x0100000011087b82 */ /* 0x0000620000000a00 */
[----:B------:R-:W2:Y:S01]  /*13c0*/  LDCU.64 UR4, c[0x4][0x40] ;  /* 0x01000800ff0477ac */ /* 0x000ea20008000a00 */
[----:B------:R-:W-:Y:S01]  /*13d0*/  CS2R R6, SRZ ;  /* 0x0000000000067805 */ /* 0x000fe2000001ff00 */
[----:B--2---:R-:W-:Y:S01]  /*13e0*/  IMAD.U32 R4, RZ, RZ, UR4 ;  /* 0x00000004ff047e24 */ /* 0x004fe2000f8e00ff */
[----:B0-----:R-:W-:-:S07]  /*13f0*/  MOV R5, UR5 ;  /* 0x0000000500057c02 */ /* 0x001fce0008000f00 */
[----:B------:R-:W-:-:S07]  /*1400*/  LEPC R20, `(.L_x_27) ;  /* 0x000000001014794e */ /* 0x000fce0000000000 */
[----:B-1----:R-:W-:Y:S05]  /*1410*/  CALL.ABS.NOINC R8 ;  /* 0x0000000008007343 */ /* 0x002fea0003c00000 */
.L_x_27:
[----:B------:R-:W-:-:S13]  /*1420*/  ISETP.NE.AND P6, PT, R23, RZ, PT ;  /* 0x000000ff1700720c */ /* 0x000fda0003fc5270 */
[----:B------:R-:W-:Y:S05]  /*1430*/  @P6 BRA `(.L_x_28) ;  /* 0xfffffff400086947 */ /* 0x000fea000383ffff */
[----:B------:R-:W-:Y:S05]  /*1440*/  BSYNC.RECONVERGENT B6 ;  /* 0x0000000000067941 */ /* 0x000fea0003800200 */
.L_x_10:
[----:B------:R0:W1:Y:S01]  /*1450*/  LDC.64 R8, c[0x4][R17] ;  /* 0x0100000011087b82 */ /* 0x0000620000000a00 */
[----:B------:R-:W2:Y:S01]  /*1460*/  LDCU.64 UR4, c[0x4][0x40] ;  /* 0x01000800ff0477ac */ /* 0x000ea20008000a00 */
[----:B------:R-:W-:Y:S01]  /*1470*/  CS2R R6, SRZ ;  /* 0x0000000000067805 */ /* 0x000fe2000001ff00 */
[----:B--2---:R-:W-:Y:S02]  /*1480*/  IMAD.U32 R4, RZ, RZ, UR4 ;  /* 0x00000004ff047e24 */ /* 0x004fe4000f8e00ff */
[----:B0-----:R-:W-:-:S07]  /*1490*/  IMAD.U32 R5, RZ, RZ, UR5 ;  /* 0x00000005ff057e24 */ /* 0x001fce000f8e00ff */
[----:B------:R-:W-:-:S07]  /*14a0*/  LEPC R20, `(.L_x_29) ;  /* 0x000000001014794e */ /* 0x000fce0000000000 */
[----:B-1----:R-:W-:Y:S05]  /*14b0*/  CALL.ABS.NOINC R8 ;  /* 0x0000000008007343 */ /* 0x002fea0003c00000 */
.L_x_29:
[----:B------:R-:W-:-:S07]  /*14c0*/  IMAD.MOV.U32 R19, RZ, RZ, 0x20 ;  /* 0x00000020ff137424 */ /* 0x000fce00078e00ff */
.L_x_47:
[----:B------:R-:W0:Y:S01]  /*14d0*/  S2UR UR5, SR_CgaCtaId ;  /* 0x00000000000579c3 */ /* 0x000e220000008800 */
[----:B------:R-:W-:Y:S01]  /*14e0*/  UMOV UR4, 0x400 ;  /* 0x0000040000047882 */ /* 0x000fe20000000000 */
[----:B------:R-:W-:Y:S01]  /*14f0*/  MOV R18, 0x0 ;  /* 0x0000000000127802 */ /* 0x000fe20000000f00 */
[----:B------:R-:W-:Y:S01]  /*1500*/  UIADD3 UR4, UPT, UPT, UR4, 0x400, URZ ;  /* 0x0000040004047890 */ /* 0x000fe2000fffe0ff */
[----:B------:R-:W-:Y:S01]  /*1510*/  MOV R6, R40 ;  /* 0x0000002800067202 */ /* 0x000fe20000000f00 */
[----:B------:R-:W1:Y:S01]  /*1520*/  LDCU.64 UR6, c[0x4][0x38] ;  /* 0x01000700ff0677ac */ /* 0x000e620008000a00 */
[----:B------:R-:W-:Y:S02]  /*1530*/  IMAD.MOV.U32 R7, RZ, RZ, R2 ;  /* 0x000000ffff077224 */ /* 0x000fe400078e0002 */
[----:B------:R2:W3:Y:S01]  /*1540*/  LDC.64 R8, c[0x4][R18] ;  /* 0x0100000012087b82 */ /* 0x0004e20000000a00 */
[----:B-1----:R-:W-:Y:S01]  /*1550*/  IMAD.U32 R4, RZ, RZ, UR6 ;  /* 0x00000006ff047e24 */ /* 0x002fe2000f8e00ff */
[----:B0-----:R-:W-:Y:S01]  /*1560*/  ULEA UR4, UR5, UR4, 0x18 ;  /* 0x0000000405047291 */ /* 0x001fe2000f8ec0ff */
[----:B------:R-:W-:-:S05]  /*1570*/  IMAD.U32 R5, RZ, RZ, UR7 ;  /* 0x00000007ff057e24 */ /* 0x000fca000f8e00ff */
[----:B------:R-:W-:-:S03]  /*1580*/  IADD3 R17, PT, PT, R19, UR4, RZ ;  /* 0x0000000413117c10 */ /* 0x000fc6000fffe0ff */
[----:B------:R0:W1:Y:S02]  /*1590*/  LDS R0, [R19+UR4+-0x20] ;  /* 0xffffe00413007984 */ /* 0x0000640008000800 */
[----:B0-----:R-:W-:-:S05]  /*15a0*/  VIADD R19, R19, 0x40 ;  /* 0x0000004013137836 */ /* 0x001fca0000000000 */
[----:B------:R-:W-:Y:S01]  /*15b0*/  ISETP.NE.AND P0, PT, R19, 0x420, PT ;  /* 0x000004201300780c */ /* 0x000fe20003f05270 */
[----:B-1----:R0:W1:Y:S03]  /*15c0*/  F2F.F64.F32 R10, R0 ;  /* 0x00000000000a7310 */ /* 0x0020660000201800 */
[----:B0-----:R-:W-:Y:S01]  /*15d0*/  P2R R0, PR, RZ, 0x1 ;  /* 0x00000001ff007803 */ /* 0x001fe20000000000 */
[----:B-1-3--:R2:W-:Y:S08]  /*15e0*/  STL.64 [R1], R10 ;  /* 0x0000000a01007387 */ /* 0x00a5f00000100a00 */
[----:B------:R-:W-:-:S07]  /*15f0*/  LEPC R20, `(.L_x_30) ;  /* 0x000000001014794e */ /* 0x000fce0000000000 */
[----:B--2---:R-:W-:Y:S05]  /*1600*/  CALL.ABS.NOINC R8 ;  /* 0x0000000008007343 */ /* 0x004fea0003c00000 */
.L_x_30:
[----:B------:R-:W0:Y:S01]  /*1610*/  LDS R0, [R17+-0x1c] ;  /* 0xffffe40011007984 */ /* 0x000e220000000800 */
[----:B------:R1:W2:Y:S01]  /*1620*/  LDC.64 R8, c[0x4][R18] ;  /* 0x0100000012087b82 */ /* 0x0002a20000000a00 */
[----:B------:R-:W3:Y:S01]  /*1630*/  LDCU.64 UR4, c[0x4][0x38] ;  /* 0x01000700ff0477ac */ /* 0x000ee20008000a00 */
[----:B------:R-:W-:Y:S01]  /*1640*/  MOV R6, R40 ;  /* 0x0000002800067202 */ /* 0x000fe20000000f00 */
[----:B------:R-:W-:Y:S02]  /*1650*/  IMAD.MOV.U32 R7, RZ, RZ, R2 ;  /* 0x000000ffff077224 */ /* 0x000fe400078e0002 */
[----:B---3--:R-:W-:Y:S02]  /*1660*/  IMAD.U32 R4, RZ, RZ, UR4 ;  /* 0x00000004ff047e24 */ /* 0x008fe4000f8e00ff */
[----:B------:R-:W-:Y:S01]  /*1670*/  IMAD.U32 R5, RZ, RZ, UR5 ;  /* 0x00000005ff057e24 */ /* 0x000fe2000f8e00ff */
[----:B0-----:R-:W0:Y:S02]  /*1680*/  F2F.F64.F32 R10, R0 ;  /* 0x00000000000a7310 */ /* 0x001e240000201800 */
[----:B0-2---:R1:W-:Y:S04]  /*1690*/  STL.64 [R1], R10 ;  /* 0x0000000a01007387 */ /* 0x0053e80000100a00 */
[----:B------:R-:W-:-:S07]  /*16a0*/  LEPC R20, `(.L_x_31) ;  /* 0x000000001014794e */ /* 0x000fce0000000000 */
[----:B-1----:R-:W-:Y:S05]  /*16b0*/  CALL.ABS.NOINC R8 ;  /* 0x0000000008007343 */ /* 0x002fea0003c00000 */
.L_x_31:
        /* <DEDUP_REMOVED lines=11> */
.L_x_32:
        /* <DEDUP_REMOVED lines=11> */
.L_x_33:
        /* <DEDUP_REMOVED lines=11> */
.L_x_34:
        /* <DEDUP_REMOVED lines=11> */
.L_x_35:
        /* <DEDUP_REMOVED lines=11> */
.L_x_36:
        /* <DEDUP_REMOVED lines=11> */
.L_x_37:
[----:B------:R-:W0:Y:S01]  /*1ae0*/  LDS R0, [R17] ;  /* 0x0000000011007984 */ /* 0x000e220000000800 */
        /* <DEDUP_REMOVED lines=10> */
.L_x_38:
[----:B------:R-:W0:Y:S01]  /*1b90*/  LDS R0, [R17+0x4] ;  /* 0x0000040011007984 */ /* 0x000e220000000800 */
        /* <DEDUP_REMOVED lines=10> */
.L_x_39:
        /* <DEDUP_REMOVED lines=11> */
.L_x_40:
        /* <DEDUP_REMOVED lines=11> */
.L_x_41:
        /* <DEDUP_REMOVED lines=11> */
.L_x_42:
        /* <DEDUP_REMOVED lines=11> */
.L_x_43:
        /* <DEDUP_REMOVED lines=11> */
.L_x_44:
        /* <DEDUP_REMOVED lines=11> */
.L_x_45:
[----:B------:R0:W1:Y:S01]  /*2060*/  LDC.64 R8, c[0x4][R18] ;  /* 0x0100000012087b82 */ /* 0x0000620000000a00 */
[----:B------:R-:W2:Y:S01]  /*2070*/  LDCU.64 UR4, c[0x4][0x40] ;  /* 0x01000800ff0477ac */ /* 0x000ea20008000a00 */
[----:B------:R-:W-:Y:S01]  /*2080*/  CS2R R6, SRZ ;  /* 0x0000000000067805 */ /* 0x000fe2000001ff00 */
[----:B--2---:R-:W-:Y:S02]  /*2090*/  IMAD.U32 R4, RZ, RZ, UR4 ;  /* 0x00000004ff047e24 */ /* 0x004fe4000f8e00ff */
[----:B0-----:R-:W-:-:S07]  /*20a0*/  IMAD.U32 R5, RZ, RZ, UR5 ;  /* 0x00000005ff057e24 */ /* 0x001fce000f8e00ff */
[----:B------:R-:W-:-:S07]  /*20b0*/  LEPC R20, `(.L_x_46) ;  /* 0x000000001014794e */ /* 0x000fce0000000000 */
[----:B-1----:R-:W-:Y:S05]  /*20c0*/  CALL.ABS.NOINC R8 ;  /* 0x0000000008007343 */ /* 0x002fea0003c00000 */
.L_x_46:
[----:B------:R-:W-:-:S13]  /*20d0*/  ISETP.NE.AND P6, PT, R19, 0x420, PT ;  /* 0x000004201300780c */ /* 0x000fda0003fc5270 */
[----:B------:R-:W-:Y:S05]  /*20e0*/  @P6 BRA `(.L_x_47) ;  /* 0xfffffff000f86947 */ /* 0x000fea000383ffff */
.L_x_9:
[----:B------:R-:W-:Y:S05]  /*20f0*/  BSYNC.RECONVERGENT B7 ;  /* 0x0000000000077941 */ /* 0x000fea0003800200 */
.L_x_8:
[----:B------:R-:W0:Y:S01]  /*2100*/  S2UR UR6, SR_CgaCtaId ;  /* 0x00000000000679c3 */ /* 0x000e220000008800 */
[C---:B---3--:R-:W-:Y:S01]  /*2110*/  IMAD.SHL.U32 R4, R16.reuse, 0x10, RZ ;  /* 0x0000001010047824 */ /* 0x048fe200078e00ff */
[----:B------:R-:W-:Y:S01]  /*2120*/  SHF.L.U32 R3, R16, 0x1, RZ ;  /* 0x0000000110037819 */ /* 0x000fe200000006ff */
[----:B------:R-:W-:Y:S01]  /*2130*/  UMOV UR4, 0x400 ;  /* 0x0000040000047882 */ /* 0x000fe20000000000 */
[----:B------:R-:W-:Y:S01]  /*2140*/  SHF.R.U32.HI R0, RZ, 0x2, R16 ;  /* 0x00000002ff007819 */ /* 0x000fe20000011610 */
[----:B------:R-:W-:Y:S01]  /*2150*/  UIADD3 UR5, UPT, UPT, UR4, 0x800, URZ ;  /* 0x0000080004057890 */ /* 0x000fe2000fffe0ff */
[----:B------:R-:W-:Y:S01]  /*2160*/  LOP3.LUT R3, R3, 0x6, RZ, 0xc0, !PT ;  /* 0x0000000603037812 */ /* 0x000fe200078ec0ff */
[----:B------:R-:W-:Y:S01]  /*2170*/  UIADD3 UR7, UPT, UPT, UR4, 0x400, URZ ;  /* 0x0000040004077890 */ /* 0x000fe2000fffe0ff */
[----:B------:R-:W-:Y:S02]  /*2180*/  LOP3.LUT R5, R4, 0x30, RZ, 0xc0, !PT ;  /* 0x0000003004057812 */ /* 0x000fe400078ec0ff */
[----:B------:R-:W-:Y:S01]  /*2190*/  ISETP.NE.AND P0, PT, R16, RZ, PT ;  /* 0x000000ff1000720c */ /* 0x000fe20003f05270 */
[----:B------:R-:W-:-:S02]  /*21a0*/  IMAD R3, R0, 0x10, R3 ;  /* 0x0000001000037824 */ /* 0x000fc400078e0203 */
[----:B------:R-:W-:Y:S01]  /*21b0*/  IMAD.IADD R5, R0, 0x1, R5 ;  /* 0x0000000100057824 */ /* 0x000fe200078e0205 */
[----:B------:R-:W-:-:S04]  /*21c0*/  LOP3.LUT R0, R16, 0x3, RZ, 0xc0, !PT ;  /* 0x0000000310007812 */ /* 0x000fc800078ec0ff */
[----:B------:R-:W-:Y:S01]  /*21d0*/  IADD3 R0, PT, PT, -R0, R3, RZ ;  /* 0x0000000300007210 */ /* 0x000fe20007ffe1ff */
[----:B0-----:R-:W-:Y:S02]  /*21e0*/  ULEA UR7, UR6, UR7, 0x18 ;  /* 0x0000000706077291 */ /* 0x001fe4000f8ec0ff */
[----:B------:R-:W-:Y:S02]  /*21f0*/  ULEA UR5, UR6, UR5, 0x18 ;  /* 0x0000000506057291 */ /* 0x000fe4000f8ec0ff */
[----:B------:R-:W-:Y:S02]  /*2200*/  ULEA UR4, UR6, UR4, 0x18 ;  /* 0x0000000406047291 */ /* 0x000fe4000f8ec0ff */
[----:B------:R-:W-:Y:S02]  /*2210*/  LEA R5, R5, UR7, 0x2 ;  /* 0x0000000705057c11 */ /* 0x000fe4000f8e10ff */
[----:B------:R-:W-:Y:S02]  /*2220*/  LEA R3, R3, UR5, 0x2 ;  /* 0x0000000503037c11 */ /* 0x000fe4000f8e10ff */
[----:B------:R-:W-:Y:S01]  /*2230*/  LEA R0, R0, UR4, 0x2 ;  /* 0x0000000400007c11 */ /* 0x000fe2000f8e10ff */
[----:B------:R0:W1:Y:S04]  /*2240*/  LDS R32, [R5] ;  /* 0x0000000005207984 */ /* 0x0000680000000800 */
[----:B------:R0:W2:Y:S04]  /*2250*/  LDS R33, [R5+0x100] ;  /* 0x0001000005217984 */ /* 0x0000a80000000800 */
[----:B------:R0:W3:Y:S04]  /*2260*/  LDS.64 R28, [R3] ;  /* 0x00000000031c7984 */ /* 0x0000e80000000a00 */
[----:B------:R0:W4:Y:S04]  /*2270*/  LDS.64 R30, [R3+0x200] ;  /* 0x00020000031e7984 */ /* 0x0001280000000a00 */
[----:B------:R0:W5:Y:S04]  /*2280*/  LDS R24, [R0] ;  /* 0x0000000000187984 */ /* 0x0001680000000800 */
[----:B------:R0:W0:Y:S04]  /*2290*/  LDS R25, [R0+0x200] ;  /* 0x0002000000197984 */ /* 0x0000280000000800 */
[----:B------:R0:W0:Y:S04]  /*22a0*/  LDS R26, [R0+0x10] ;  /* 0x00001000001a7984 */ /* 0x0000280000000800 */
[----:B------:R0:W0:Y:S01]  /*22b0*/  LDS R27, [R0+0x210] ;  /* 0x00021000001b7984 */ /* 0x0000220000000800 */
[----:B------:R-:W-:Y:S05]  /*22c0*/  @P0 BRA `(.L_x_48) ;  /* 0x0000000000600947 */ /* 0x000fea0003800000 */
[----:B--2---:R-:W-:Y:S01]  /*22d0*/  F2F.F64.F32 R10, R33 ;  /* 0x00000021000a7310 */ /* 0x004fe20000201800 */
[----:B0-----:R-:W-:Y:S01]  /*22e0*/  MOV R0, 0x0 ;  /* 0x0000000000007802 */ /* 0x001fe20000000f00 */
[----:B------:R-:W0:Y:S01]  /*22f0*/  LDCU.64 UR4, c[0x4][0x48] ;  /* 0x01000900ff0477ac */ /* 0x000e220008000a00 */
[----:B------:R-:W-:Y:S01]  /*2300*/  IMAD.MOV.U32 R6, RZ, RZ, R40 ;  /* 0x000000ffff067224 */ /* 0x000fe200078e0028 */
[----:B------:R-:W-:-:S04]  /*2310*/  MOV R7, R2 ;  /* 0x0000000200077202 */ /* 0x000fc80000000f00 */
[----:B-1----:R-:W1:Y:S08]  /*2320*/  F2F.F64.F32 R8, R32 ;  /* 0x0000002000087310 */ /* 0x002e700000201800 */
[----:B-----5:R-:W-:Y:S01]  /*2330*/  F2F.F64.F32 R36, R24 ;  /* 0x0000001800247310 */ /* 0x020fe20000201800 */
[----:B0-----:R-:W-:Y:S02]  /*2340*/  IMAD.U32 R4, RZ, RZ, UR4 ;  /* 0x00000004ff047e24 */ /* 0x001fe4000f8e00ff */
[----:B------:R-:W-:Y:S01]  /*2350*/  IMAD.U32 R5, RZ, RZ, UR5 ;  /* 0x00000005ff057e24 */ /* 0x000fe2000f8e00ff */
[----:B-1----:R0:W-:Y:S04]  /*2360*/  STL.128 [R1+0x20], R8 ;  /* 0x0000200801007387 */ /* 0x0021e80000100c00 */
[----:B------:R-:W1:Y:S08]  /*2370*/  F2F.F64.F32 R38, R25 ;  /* 0x0000001900267310 */ /* 0x000e700000201800 */
[----:B------:R-:W-:Y:S01]  /*2380*/  F2F.F64.F32 R20, R26 ;  /* 0x0000001a00147310 */ /* 0x000fe20000201800 */
[----:B-1----:R1:W-:Y:S07]  /*2390*/  STL.128 [R1], R36 ;  /* 0x0000002401007387 */ /* 0x0023ee0000100c00 */
[----:B------:R-:W2:Y:S01]  /*23a0*/  F2F.F64.F32 R22, R27 ;  /* 0x0000001b00167310 */ /* 0x000ea20000201800 */
[----:B0-----:R1:W0:Y:S07]  /*23b0*/  LDC.64 R8, c[0x4][R0] ;  /* 0x0100000000087b82 */ /* 0x00122e0000000a00 */
[----:B---3--:R-:W-:Y:S01]  /*23c0*/  F2F.F64.F32 R12, R28 ;  /* 0x0000001c000c7310 */ /* 0x008fe20000201800 */
[----:B--2---:R1:W-:Y:S07]  /*23d0*/  STL.128 [R1+0x10], R20 ;  /* 0x0000101401007387 */ /* 0x0043ee0000100c00 */
[----:B------:R-:W2:Y:S08]  /*23e0*/  F2F.F64.F32 R14, R29 ;  /* 0x0000001d000e7310 */ /* 0x000eb00000201800 */
[----:B----4-:R-:W-:Y:S01]  /*23f0*/  F2F.F64.F32 R16, R30 ;  /* 0x0000001e00107310 */ /* 0x010fe20000201800 */
[----:B--2---:R1:W-:Y:S07]  /*2400*/  STL.128 [R1+0x30], R12 ;  /* 0x0000300c01007387 */ /* 0x0043ee0000100c00 */
[----:B------:R-:W2:Y:S02]  /*2410*/  F2F.F64.F32 R18, R31 ;  /* 0x0000001f00127310 */ /* 0x000ea40000201800 */
[----:B0-2---:R1:W-:Y:S02]  /*2420*/  STL.128 [R1+0x40], R16 ;  /* 0x0000401001007387 */ /* 0x0053e40000100c00 */
[----:B-1----:R-:W-:-:S07]  /*2430*/  LEPC R20, `(.L_x_48) ;  /* 0x000000001014794e */ /* 0x002fce0000000000 */
[----:B------:R-:W-:Y:S05]  /*2440*/  CALL.ABS.NOINC R8 ;  /* 0x0000000008007343 */ /* 0x000fea0003c00000 */
.L_x_48:
[----:B------:R-:W0:Y:S01]  /*2450*/  S2R R6, SR_TID.X ;  /* 0x0000000000067919 */ /* 0x000e220000002100 */
[----:B------:R-:W-:Y:S05]  /*2460*/  WARPSYNC.ALL ;  /* 0x0000000000007948 */ /* 0x000fea0003800000 */
[----:B------:R-:W0:Y:S08]  /*2470*/  S2UR UR5, SR_CgaCtaId ;  /* 0x00000000000579c3 */ /* 0x000e300000008800 */
[----:B------:R-:W-:Y:S01]  /*2480*/  BAR.SYNC.DEFER_BLOCKING 0x0 ;  /* 0x0000000000007b1d */ /* 0x000fe20000010000 */
[----:B012345:R-:W-:Y:S05]  /*2490*/  HMMA.1688.F32.TF32 R24, R24, R32, R28 ;  /* 0x000000201818723c */ /* 0x03ffea000008101c */
[----:B------:R-:W-:-:S02]  /*24a0*/  UMOV UR4, 0x400 ;  /* 0x0000040000047882 */ /* 0x000fc40000000000 */
[----:B------:R-:W-:-:S04]  /*24b0*/  UIADD3 UR6, UPT, UPT, UR4, 0x400, URZ ;  /* 0x0000040004067890 */ /* 0x000fc8000fffe0ff */
[----:B------:R-:W-:Y:S01]  /*24c0*/  ULEA UR6, UR5, UR6, 0x18 ;  /* 0x0000000605067291 */ /* 0x000fe2000f8ec0ff */
[C---:B------:R-:W-:Y:S01]  /*24d0*/  IMAD.SHL.U32 R3, R6.reuse, 0x2, RZ ;  /* 0x0000000206037824 */ /* 0x040fe200078e00ff */
[----:B------:R-:W-:Y:S01]  /*24e0*/  SHF.R.U32.HI R0, RZ, 0x2, R6 ;  /* 0x00000002ff007819 */ /* 0x000fe20000011606 */
[C---:B------:R-:W-:Y:S01]  /*24f0*/  IMAD.SHL.U32 R4, R6.reuse, 0x10, RZ ;  /* 0x0000001006047824 */ /* 0x040fe200078e00ff */
[----:B------:R-:W-:Y:S01]  /*2500*/  ULEA UR4, UR5, UR4, 0x18 ;  /* 0x0000000405047291 */ /* 0x000fe2000f8ec0ff */
[----:B------:R-:W-:Y:S02]  /*2510*/  ISETP.NE.AND P0, PT, R6, RZ, PT ;  /* 0x000000ff0600720c */ /* 0x000fe40003f05270 */
[----:B------:R-:W-:Y:S02]  /*2520*/  LOP3.LUT R5, R3, 0x6, RZ, 0xc0, !PT ;  /* 0x0000000603057812 */ /* 0x000fe400078ec0ff */
[----:B------:R-:W-:Y:S02]  /*2530*/  LOP3.LUT R7, R4, 0x30, RZ, 0xc0, !PT ;  /* 0x0000003004077812 */ /* 0x000fe400078ec0ff */
[----:B------:R-:W-:Y:S01]  /*2540*/  LOP3.LUT R3, R6, 0x3, RZ, 0xc0, !PT ;  /* 0x0000000306037812 */ /* 0x000fe200078ec0ff */
[C---:B------:R-:W-:Y:S01]  /*2550*/  IMAD R4, R0.reuse, 0x10, R5 ;  /* 0x0000001000047824 */ /* 0x040fe200078e0205 */
[----:B------:R-:W-:-:S03]  /*2560*/  IADD3 R7, PT, PT, R0, R7, RZ ;  /* 0x0000000700077210 */ /* 0x000fc60007ffe0ff */
[----:B------:R-:W-:Y:S01]  /*2570*/  IMAD.IADD R3, R4, 0x1, -R3 ;  /* 0x0000000104037824 */ /* 0x000fe200078e0a03 */
[----:B------:R-:W-:-:S04]  /*2580*/  LEA R7, R7, UR6, 0x2 ;  /* 0x0000000607077c11 */ /* 0x000fc8000f8e10ff */
[----:B------:R-:W-:Y:S01]  /*2590*/  LEA R3, R3, UR4, 0x2 ;  /* 0x0000000403037c11 */ /* 0x000fe2000f8e10ff */
[----:B------:R0:W1:Y:S04]  /*25a0*/  LDS R22, [R7+0x200] ;  /* 0x0002000007167984 */ /* 0x0000680000000800 */
[----:B------:R0:W2:Y:S04]  /*25b0*/  LDS R23, [R7+0x300] ;  /* 0x0003000007177984 */ /* 0x0000a80000000800 */
[----:B------:R0:W3:Y:S04]  /*25c0*/  LDS R16, [R3+0x20] ;  /* 0x0000200003107984 */ /* 0x0000e80000000800 */
[----:B------:R0:W4:Y:S04]  /*25d0*/  LDS R17, [R3+0x220] ;  /* 0x0002200003117984 */ /* 0x0001280000000800 */
[----:B------:R0:W5:Y:S04]  /*25e0*/  LDS R18, [R3+0x30] ;  /* 0x0000300003127984 */ /* 0x0001680000000800 */
[----:B------:R0:W0:Y:S01]  /*25f0*/  LDS R19, [R3+0x230] ;  /* 0x0002300003137984 */ /* 0x0000220000000800 */
[----:B------:R-:W-:Y:S05]  /*2600*/  @P0 BRA `(.L_x_49) ;  /* 0x0000000000600947 */ /* 0x000fea0003800000 */
[----:B--2---:R-:W-:Y:S01]  /*2610*/  F2F.F64.F32 R10, R23 ;  /* 0x00000017000a7310 */ /* 0x004fe20000201800 */
[----:B------:R-:W-:Y:S01]  /*2620*/  MOV R0, 0x0 ;  /* 0x0000000000007802 */ /* 0x000fe20000000f00 */
[----:B------:R-:W2:Y:S01]  /*2630*/  LDCU.64 UR4, c[0x4][0x48] ;  /* 0x01000900ff0477ac */ /* 0x000ea20008000a00 */
[----:B------:R-:W-:Y:S01]  /*2640*/  MOV R6, R40 ;  /* 0x0000002800067202 */ /* 0x000fe20000000f00 */
[----:B0-----:R-:W-:-:S04]  /*2650*/  IMAD.MOV.U32 R7, RZ, RZ, R2 ;  /* 0x000000ffff077224 */ /* 0x001fc800078e0002 */
[----:B-1----:R-:W0:Y:S08]  /*2660*/  F2F.F64.F32 R8, R22 ;  /* 0x0000001600087310 */ /* 0x002e300000201800 */
[----:B---3--:R-:W-:Y:S01]  /*2670*/  F2F.F64.F32 R36, R16 ;  /* 0x0000001000247310 */ /* 0x008fe20000201800 */
[----:B--2---:R-:W-:Y:S02]  /*2680*/  IMAD.U32 R4, RZ, RZ, UR4 ;  /* 0x00000004ff047e24 */ /* 0x004fe4000f8e00ff */
[----:B------:R-:W-:Y:S01]  /*2690*/  IMAD.U32 R5, RZ, RZ, UR5 ;  /* 0x00000005ff057e24 */ /* 0x000fe2000f8e00ff */
[----:B0-----:R0:W-:Y:S04]  /*26a0*/  STL.128 [R1+0x20], R8 ;  /* 0x0000200801007387 */ /* 0x0011e80000100c00 */
[----:B----4-:R-:W1:Y:S08]  /*26b0*/  F2F.F64.F32 R38, R17 ;  /* 0x0000001100267310 */ /* 0x010e700000201800 */
[----:B-----5:R-:W-:Y:S01]  /*26c0*/  F2F.F64.F32 R32, R18 ;  /* 0x0000001200207310 */ /* 0x020fe20000201800 */
[----:B-1----:R1:W-:Y:S07]  /*26d0*/  STL.128 [R1], R36 ;  /* 0x0000002401007387 */ /* 0x0023ee0000100c00 */
[----:B------:R-:W2:Y:S01]  /*26e0*/  F2F.F64.F32 R34, R19 ;  /* 0x0000001300227310 */ /* 0x000ea20000201800 */
[----:B0-----:R1:W0:Y:S07]  /*26f0*/  LDC.64 R8, c[0x4][R0] ;  /* 0x0100000000087b82 */ /* 0x00122e0000000a00 */
[----:B------:R-:W-:Y:S01]  /*2700*/  F2F.F64.F32 R12, R24 ;  /* 0x00000018000c7310 */ /* 0x000fe20000201800 */
[----:B--2---:R1:W-:Y:S07]  /*2710*/  STL.128 [R1+0x10], R32 ;  /* 0x0000102001007387 */ /* 0x0043ee0000100c00 */
[----:B------:R-:W2:Y:S08]  /*2720*/  F2F.F64.F32 R14, R25 ;  /* 0x00000019000e7310 */ /* 0x000eb00000201800 */
[----:B------:R-:W-:Y:S01]  /*2730*/  F2F.F64.F32 R28, R26 ;  /* 0x0000001a001c7310 */ /* 0x000fe20000201800 */
[----:B--2---:R1:W-:Y:S07]  /*2740*/  STL.128 [R1+0x30], R12 ;  /* 0x0000300c01007387 */ /* 0x0043ee0000100c00 */
[----:B------:R-:W2:Y:S02]  /*2750*/  F2F.F64.F32 R30, R27 ;  /* 0x0000001b001e7310 */ /* 0x000ea40000201800 */
[----:B0-2---:R1:W-:Y:S02]  /*2760*/  STL.128 [R1+0x40], R28 ;  /* 0x0000401c01007387 */ /* 0x0053e40000100c00 */
[----:B------:R-:W-:-:S07]  /*2770*/  LEPC R20, `(.L_x_49) ;  /* 0x000000001014794e */ /* 0x000fce0000000000 */
[----:B-1----:R-:W-:Y:S05]  /*2780*/  CALL.ABS.NOINC R8 ;  /* 0x0000000008007343 */ /* 0x002fea0003c00000 */
.L_x_49:
[----:B------:R-:W1:Y:S01]  /*2790*/  S2R R0, SR_TID.X ;  /* 0x0000000000007919 */ /* 0x000e620000002100 */
[----:B------:R-:W-:Y:S05]  /*27a0*/  WARPSYNC.ALL ;  /* 0x0000000000007948 */ /* 0x000fea0003800000 */
[C---:B-1----:R-:W-:Y:S01]  /*27b0*/  ISETP.NE.AND P0, PT, R0.reuse, RZ, PT ;  /* 0x000000ff0000720c */ /* 0x042fe20003f05270 */
[----:B------:R-:W1:Y:S08]  /*27c0*/  S2UR UR36, SR_CgaCtaId ;  /* 0x00000000002479c3 */ /* 0x000e700000008800 */
[----:B------:R-:W-:Y:S01]  /*27d0*/  BAR.SYNC.DEFER_BLOCKING 0x0 ;  /* 0x0000000000007b1d */ /* 0x000fe20000010000 */
[----:B0-2345:R-:W-:Y:S01]  /*27e0*/  HMMA.1688.F32.TF32 R28, R16, R22, R24 ;  /* 0x00000016101c723c */ /* 0x03dfe20000081018 */
[C---:B------:R-:W-:Y:S01]  /*27f0*/  IMAD.SHL.U32 R3, R0.reuse, 0x10, RZ ;  /* 0x0000001000037824 */ /* 0x040fe200078e00ff */
[----:B------:R-:W-:-:S03]  /*2800*/  SHF.L.U32 R0, R0, 0x3, RZ ;  /* 0x0000000300007819 */ /* 0x000fc600000006ff */
[----:B------:R-:W-:Y:S01]  /*2810*/  UMOV UR4, 0x400 ;  /* 0x0000040000047882 */ /* 0x000fe20000000000 */
[----:B------:R-:W-:Y:S01]  /*2820*/  LOP3.LUT R3, R3, 0x3fc0, RZ, 0xc0, !PT ;  /* 0x00003fc003037812 */ /* 0x000fe200078ec0ff */
[----:B------:R-:W-:-:S03]  /*2830*/  UIADD3 UR4, UPT, UPT, UR4, 0x800, URZ ;  /* 0x0000080004047890 */ /* 0x000fc6000fffe0ff */
[----:B------:R-:W-:Y:S01]  /*2840*/  LOP3.LUT R0, R3, 0x18, R0, 0xf8, !PT ;  /* 0x0000001803007812 */ /* 0x000fe200078ef800 */
[----:B-1----:R-:W-:-:S09]  /*2850*/  ULEA UR36, UR36, UR4, 0x18 ;  /* 0x0000000424247291 */ /* 0x002fd2000f8ec0ff */
[----:B------:R0:W-:Y:S04]  /*2860*/  STS.64 [R0+UR36], R28 ;  /* 0x0000001c00007988 */ /* 0x0001e80008000a24 */
[----:B------:R0:W-:Y:S01]  /*2870*/  STS.64 [R0+UR36+0x200], R30 ;  /* 0x0002001e00007988 */ /* 0x0001e20008000a24 */
[----:B------:R-:W-:Y:S05]  /*2880*/  @P0 EXIT ;  /* 0x000000000000094d */ /* 0x000fea0003800000 */
[----:B------:R-:W-:Y:S01]  /*2890*/  F2F.F64.F32 R8, R16 ;  /* 0x0000001000087310 */ /* 0x000fe20000201800 */
[----:B0-----:R-:W-:Y:S01]  /*28a0*/  MOV R0, 0x0 ;  /* 0x0000000000007802 */ /* 0x001fe20000000f00 */
[----:B------:R-:W0:Y:S01]  /*28b0*/  LDCU.64 UR4, c[0x4][0x48] ;  /* 0x01000900ff0477ac */ /* 0x000e220008000a00 */
[----:B------:R-:W-:Y:S01]  /*28c0*/  MOV R6, R40 ;  /* 0x0000002800067202 */ /* 0x000fe20000000f00 */
[----:B------:R-:W-:-:S04]  /*28d0*/  IMAD.MOV.U32 R7, RZ, RZ, R2 ;  /* 0x000000ffff077224 */ /* 0x000fc800078e0002 */
[----:B------:R1:W2:Y:S08]  /*28e0*/  F2F.F64.F32 R10, R17 ;  /* 0x00000011000a7310 */ /* 0x0002b00000201800 */
[----:B------:R-:W-:Y:S01]  /*28f0*/  F2F.F64.F32 R24, R18 ;  /* 0x0000001200187310 */ /* 0x000fe20000201800 */
[----:B-1----:R1:W3:Y:S01]  /*2900*/  LDC.64 R16, c[0x4][R0] ;  /* 0x0100000000107b82 */ /* 0x0022e20000000a00 */
[----:B0-----:R-:W-:-:S02]  /*2910*/  IMAD.U32 R4, RZ, RZ, UR4 ;  /* 0x00000004ff047e24 */ /* 0x001fc4000f8e00ff */
[----:B------:R-:W-:Y:S01]  /*2920*/  IMAD.U32 R5, RZ, RZ, UR5 ;  /* 0x00000005ff057e24 */ /* 0x000fe2000f8e00ff */
[----:B--2---:R1:W-:Y:S03]  /*2930*/  STL.128 [R1], R8 ;  /* 0x0000000801007387 */ /* 0x0043e60000100c00 */
[----:B------:R-:W0:Y:S08]  /*2940*/  F2F.F64.F32 R26, R19 ;  /* 0x00000013001a7310 */ /* 0x000e300000201800 */
[----:B------:R-:W-:Y:S01]  /*2950*/  F2F.F64.F32 R12, R28 ;  /* 0x0000001c000c7310 */ /* 0x000fe20000201800 */
[----:B0-----:R1:W-:Y:S07]  /*2960*/  STL.128 [R1+0x10], R24 ;  /* 0x0000101801007387 */ /* 0x0013ee0000100c00 */
[----:B------:R-:W0:Y:S08]  /*2970*/  F2F.F64.F32 R14, R29 ;  /* 0x0000001d000e7310 */ /* 0x000e300000201800 */
[----:B------:R-:W-:Y:S01]  /*2980*/  F2F.F64.F32 R36, R30 ;  /* 0x0000001e00247310 */ /* 0x000fe20000201800 */
[----:B0-----:R1:W-:Y:S07]  /*2990*/  STL.128 [R1+0x30], R12 ;  /* 0x0000300c01007387 */ /* 0x0013ee0000100c00 */
[----:B------:R-:W-:Y:S08]  /*29a0*/  F2F.F64.F32 R32, R22 ;  /* 0x0000001600207310 */ /* 0x000ff00000201800 */
[----:B------:R-:W0:Y:S08]  /*29b0*/  F2F.F64.F32 R34, R23 ;  /* 0x0000001700227310 */ /* 0x000e300000201800 */
[----:B------:R-:W2:Y:S01]  /*29c0*/  F2F.F64.F32 R38, R31 ;  /* 0x0000001f00267310 */ /* 0x000ea20000201800 */
[----:B0-----:R1:W-:Y:S04]  /*29d0*/  STL.128 [R1+0x20], R32 ;  /* 0x0000202001007387 */ /* 0x0013e80000100c00 */
[----:B--23--:R1:W-:Y:S02]  /*29e0*/  STL.128 [R1+0x40], R36 ;  /* 0x0000402401007387 */ /* 0x00c3e40000100c00 */
[----:B------:R-:W-:-:S07]  /*29f0*/  LEPC R20, `(.L_x_50) ;  /* 0x000000001014794e */ /* 0x000fce0000000000 */
[----:B-1----:R-:W-:Y:S05]  /*2a00*/  CALL.ABS.NOINC R16 ;  /* 0x0000000010007343 */ /* 0x002fea0003c00000 */
.L_x_50:
[----:B------:R-:W-:-:S07]  /*2a10*/  IMAD.MOV.U32 R18, RZ, RZ, 0x20 ;  /* 0x00000020ff127424 */ /* 0x000fce00078e00ff */
.L_x_68:
[----:B------:R0:W1:Y:S01]  /*2a20*/  LDS R0, [R18+UR36+-0x20] ;  /* 0xffffe02412007984 */ /* 0x0000620008000800 */
[----:B------:R-:W-:Y:S01]  /*2a30*/  MOV R17, 0x0 ;  /* 0x0000000000117802 */ /* 0x000fe20000000f00 */
[----:B------:R-:W2:Y:S01]  /*2a40*/  LDCU.64 UR4, c[0x4][0x38] ;  /* 0x01000700ff0477ac */ /* 0x000ea20008000a00 */
[C---:B------:R-:W-:Y:S01]  /*2a50*/  IADD3 R16, PT, PT, R18.reuse, UR36, RZ ;  /* 0x0000002412107c10 */ /* 0x040fe2000fffe0ff */
[----:B------:R-:W-:Y:S01]  /*2a60*/  IMAD.MOV.U32 R6, RZ, RZ, R40 ;  /* 0x000000ffff067224 */ /* 0x000fe200078e0028 */
[----:B------:R3:W4:Y:S01]  /*2a70*/  LDC.64 R8, c[0x4][R17] ;  /* 0x0100000011087b82 */ /* 0x0007220000000a00 */
[----:B------:R-:W-:Y:S02]  /*2a80*/  IMAD.MOV.U32 R7, RZ, RZ, R2 ;  /* 0x000000ffff077224 */ /* 0x000fe400078e0002 */
[----:B0-----:R-:W-:-:S05]  /*2a90*/  VIADD R18, R18, 0x40 ;  /* 0x0000004012127836 */ /* 0x001fca0000000000 */
[----:B------:R-:W-:-:S04]  /*2aa0*/  ISETP.NE.AND P0, PT, R18, 0x420, PT ;  /* 0x000004201200780c */ /* 0x000fc80003f05270 */
[----:B------:R-:W-:Y:S01]  /*2ab0*/  P2R R19, PR, RZ, 0x1 ;  /* 0x00000001ff137803 */ /* 0x000fe20000000000 */
[----:B--2---:R-:W-:Y:S01]  /*2ac0*/  IMAD.U32 R4, RZ, RZ, UR4 ;  /* 0x00000004ff047e24 */ /* 0x004fe2000f8e00ff */
[----:B------:R-:W-:Y:S01]  /*2ad0*/  MOV R5, UR5 ;  /* 0x0000000500057c02 */ /* 0x000fe20008000f00 */
[----:B-1----:R-:W0:Y:S02]  /*2ae0*/  F2F.F64.F32 R10, R0 ;  /* 0x00000000000a7310 */ /* 0x002e240000201800 */
[----:B0---4-:R3:W-:Y:S04]  /*2af0*/  STL.64 [R1], R10 ;  /* 0x0000000a01007387 */ /* 0x0117e80000100a00 */
[----:B------:R-:W-:-:S07]  /*2b00*/  LEPC R20, `(.L_x_51) ;  /* 0x000000001014794e */ /* 0x000fce0000000000 */
[----:B---3--:R-:W-:Y:S05]  /*2b10*/  CALL.ABS.NOINC R8 ;  /* 0x0000000008007343 */ /* 0x008fea0003c00000 */
.L_x_51:
[----:B------:R-:W0:Y:S01]  /*2b20*/  LDS R0, [R16+-0x1c] ;  /* 0xffffe40010007984 */ /* 0x000e220000000800 */
[----:B------:R1:W2:Y:S01]  /*2b30*/  LDC.64 R8, c[0x4][R17] ;  /* 0x0100000011087b82 */ /* 0x0002a20000000a00 */
[----:B------:R-:W3:Y:S01]  /*2b40*/  LDCU.64 UR4, c[0x4][0x38] ;  /* 0x01000700ff0477ac */ /* 0x000ee20008000a00 */
[----:B------:R-:W-:Y:S01]  /*2b50*/  IMAD.MOV.U32 R6, RZ, RZ, R40 ;  /* 0x000000ffff067224 */ /* 0x000fe200078e0028 */
[----:B------:R-:W-:Y:S02]  /*2b60*/  MOV R7, R2 ;  /* 0x0000000200077202 */ /* 0x000fe40000000f00 */
[----:B---3--:R-:W-:Y:S01]  /*2b70*/  MOV R4, UR4 ;  /* 0x0000000400047c02 */ /* 0x008fe20008000f00 */
[----:B------:R-:W-:Y:S01]  /*2b80*/  IMAD.U32 R5, RZ, RZ, UR5 ;  /* 0x00000005ff057e24 */ /* 0x000fe2000f8e00ff */
[----:B0-----:R-:W0:Y:S02]  /*2b90*/  F2F.F64.F32 R10, R0 ;  /* 0x00000000000a7310 */ /* 0x001e240000201800 */
[----:B0-2---:R1:W-:Y:S04]  /*2ba0*/  STL.64 [R1], R10 ;  /* 0x0000000a01007387 */ /* 0x0053e80000100a00 */
[----:B------:R-:W-:-:S07]  /*2bb0*/  LEPC R20, `(.L_x_52) ;  /* 0x000000001014794e */ /* 0x000fce0000000000 */
[----:B-1----:R-:W-:Y:S05]  /*2bc0*/  CALL.ABS.NOINC R8 ;  /* 0x0000000008007343 */ /* 0x002fea0003c00000 */
.L_x_52:
        /* <DEDUP_REMOVED lines=11> */
.L_x_53:
        /* <DEDUP_REMOVED lines=11> */
.L_x_54:
        /* <DEDUP_REMOVED lines=11> */
.L_x_55:
        /* <DEDUP_REMOVED lines=11> */
.L_x_56:
        /* <DEDUP_REMOVED lines=11> */
.L_x_57:
        /* <DEDUP_REMOVED lines=11> */
.L_x_58:
        /* <DEDUP_REMOVED lines=11> */
.L_x_59:
        /* <DEDUP_REMOVED lines=11> */
.L_x_60:
[----:B------:R-:W0:Y:S01]  /*3150*/  LDS R0, [R16+0x8] ;  /* 0x0000080010007984 */ /* 0x000e220000000800 */
        /* <DEDUP_REMOVED lines=10> */
.L_x_61:
        /* <DEDUP_REMOVED lines=11> */
.L_x_62:
        /* <DEDUP_REMOVED lines=11> */
.L_x_63:
        /* <DEDUP_REMOVED lines=11> */
.L_x_64:
        /* <DEDUP_REMOVED lines=11> */
.L_x_65:
        /* <DEDUP_REMOVED lines=11> */
.L_x_66:
[----:B------:R0:W1:Y:S01]  /*3570*/  LDC.64 R8, c[0x4][R17] ;  /* 0x0100000011087b82 */ /* 0x0000620000000a00 */
[----:B------:R-:W2:Y:S01]  /*3580*/  LDCU.64 UR4, c[0x4][0x40] ;  /* 0x01000800ff0477ac */ /* 0x000ea20008000a00 */
[----:B------:R-:W-:Y:S02]  /*3590*/  CS2R R6, SRZ ;  /* 0x0000000000067805 */ /* 0x000fe4000001ff00 */
[----:B--2---:R-:W-:Y:S01]  /*35a0*/  MOV R4, UR4 ;  /* 0x0000000400047c02 */ /* 0x004fe20008000f00 */
[----:B0-----:R-:W-:-:S07]  /*35b0*/  IMAD.U32 R5, RZ, RZ, UR5 ;  /* 0x00000005ff057e24 */ /* 0x001fce000f8e00ff */
[----:B------:R-:W-:-:S07]  /*35c0*/  LEPC R20, `(.L_x_67) ;  /* 0x000000001014794e */ /* 0x000fce0000000000 */
[----:B-1----:R-:W-:Y:S05]  /*35d0*/  CALL.ABS.NOINC R8 ;  /* 0x0000000008007343 */ /* 0x002fea0003c00000 */
.L_x_67:
[----:B------:R-:W-:-:S13]  /*35e0*/  ISETP.NE.AND P6, PT, R19, RZ, PT ;  /* 0x000000ff1300720c */ /* 0x000fda0003fc5270 */
[----:B------:R-:W-:Y:S05]  /*35f0*/  @P6 BRA `(.L_x_68) ;  /* 0xfffffff400086947 */ /* 0x000fea000383ffff */
[----:B------:R-:W-:Y:S05]  /*3600*/  EXIT ;  /* 0x000000000000794d */ /* 0x000fea0003800000 */
.L_x_69:
        /* <DEDUP_REMOVED lines=15> */
.L_x_96:


//--------------------- .text._Z9test_shflv       --------------------------
	.section	.text._Z9test_shflv,"ax",@progbits
	.align	128
        .global         _Z9test_shflv
        .type           _Z9test_shflv,@function
        .size           _Z9test_shflv,(.L_x_97 - _Z9test_shflv)
        .other          _Z9test_shflv,@"STO_CUDA_ENTRY STV_DEFAULT"
_Z9test_shflv:
.text._Z9test_shflv:
[----:B------:R-:W0:Y:S01]  /*0000*/  LDC R1, c[0x0][0x37c] ;  /* 0x0000df00ff017b82 */ /* 0x000e220000000800 */
[----:B------:R-:W1:Y:S07]  /*0010*/  S2R R12, SR_TID.X ;  /* 0x00000000000c7919 */ /* 0x000e6e0000002100 */
[----:B------:R-:W2:Y:S01]  /*0020*/  S2UR UR5, SR_CgaCtaId ;  /* 0x00000000000579c3 */ /* 0x000ea20000008800 */
[----:B------:R-:W-:Y:S01]  /*0030*/  UMOV UR6, 0x66666666 ;  /* 0x6666666600067882 */ /* 0x000fe20000000000 */
[----:B------:R-:W-:Y:S01]  /*0040*/  UMOV UR7, 0x40590666 ;  /* 0x4059066600077882 */ /* 0x000fe20000000000 */
[----:B------:R-:W-:Y:S01]  /*0050*/  UMOV UR4, 0x400 ;  /* 0x0000040000047882 */ /* 0x000fe20000000000 */
[----:B0-----:R-:W-:Y:S01]  /*0060*/  VIADD R1, R1, 0xffffffe0 ;  /* 0xffffffe001017836 */ /* 0x001fe20000000000 */
[----:B--2---:R-:W-:Y:S01]  /*0070*/  ULEA UR4, UR5, UR4, 0x18 ;  /* 0x0000000405047291 */ /* 0x004fe2000f8ec0ff */
[----:B------:R-:W0:Y:S01]  /*0080*/  LDCU UR5, c[0x0][0x2fc] ;  /* 0x00005f80ff0577ac */ /* 0x000e220008000800 */
[----:B-1----:R-:W1:Y:S01]  /*0090*/  I2F.F64.U32 R2, R12 ;  /* 0x0000000c00027312 */ /* 0x002e620000201800 */
[----:B------:R-:W-:Y:S01]  /*00a0*/  SHF.R.U32.HI R0, RZ, 0x2, R12 ;  /* 0x00000002ff007819 */ /* 0x000fe2000001160c */
[----:B------:R-:W-:-:S02]  /*00b0*/  IMAD.SHL.U32 R4, R12, 0x4, RZ ;  /* 0x000000040c047824 */ /* 0x000fc400078e00ff */
[----:B------:R-:W-:Y:S01]  /*00c0*/  LEA R13, R12, UR4, 0x3 ;  /* 0x000000040c0d7c11 */ /* 0x000fe2000f8e18ff */
[----:B------:R-:W-:Y:S01]  /*00d0*/  STL [R1], R12 ;  /* 0x0000000c01007387 */ /* 0x000fe20000100800 */
[----:B------:R-:W-:Y:S02]  /*00e0*/  LOP3.LUT R5, R0, 0xfc, RZ, 0xc0, !PT ;  /* 0x000000fc00057812 */ /* 0x000fe400078ec0ff */
[----:B------:R-:W-:Y:S02]  /*00f0*/  LOP3.LUT R7, R4, 0x30, RZ, 0xc0, !PT ;  /* 0x0000003004077812 */ /* 0x000fe400078ec0ff */
[----:B------:R-:W-:-:S05]  /*0100*/  LOP3.LUT R0, R5, 0x3, R12, 0xf8, !PT ;  /* 0x0000000305007812 */ /* 0x000fca00078ef80c */
[----:B------:R-:W-:Y:S01]  /*0110*/  IMAD R14, R0, 0x40, R7 ;  /* 0x00000040000e7824 */ /* 0x000fe200078e0207 */
[----:B-1----:R-:W-:Y:S01]  /*0120*/  DADD R2, R2, UR6 ;  /* 0x0000000602027e29 */ /* 0x002fe20008000000 */
[----:B------:R-:W-:Y:S01]  /*0130*/  MOV R0, 0x0 ;  /* 0x0000000000007802 */ /* 0x000fe20000000f00 */
[----:B------:R-:W1:Y:S05]  /*0140*/  LDCU.64 UR6, c[0x4][0x30] ;  /* 0x01000600ff0677ac */ /* 0x000e6a0008000a00 */
[----:B------:R2:W-:Y:S01]  /*0150*/  STS.64 [R13], R2 ;  /* 0x000000020d007388 */ /* 0x0005e20000000a00 */
[----:B------:R-:W-:-:S07]  /*0160*/  DADD R4, R2, 32 ;  /* 0x4040000002047429 */ /* 0x000fce0000000000 */
[----:B------:R1:W-:Y:S01]  /*0170*/  STS.64 [R13+0x100], R4 ;  /* 0x000100040d007388 */ /* 0x0003e20000000a00 */
[----:B------:R-:W-:Y:S08]  /*0180*/  BAR.SYNC.DEFER_BLOCKING 0x0 ;  /* 0x0000000000007b1d */ /* 0x000ff00000010000 */
[----:B--2---:R2:W3:Y:S01]  /*0190*/  LDC.64 R2, c[0x4][R0] ;  /* 0x0100000000027b82 */ /* 0x0044e20000000a00 */
[----:B-1----:R-:W-:-:S02]  /*01a0*/  IMAD.U32 R4, RZ, RZ, UR6 ;  /* 0x00000006ff047e24 */ /* 0x002fc4000f8e00ff */
[----:B------:R-:W-:Y:S01]  /*01b0*/  IMAD.U32 R5, RZ, RZ, UR7 ;  /* 0x00000007ff057e24 */ /* 0x000fe2000f8e00ff */
[----:B------:R-:W1:Y:S04]  /*01c0*/  LDS.64 R6, [R14+UR4] ;  /* 0x000000040e067984 */ /* 0x000e680008000a00 */
[----:B------:R-:W-:Y:S06]  /*01d0*/  BAR.SYNC.DEFER_BLOCKING 0x0 ;  /* 0x0000000000007b1d */ /* 0x000fec0000010000 */
[----:B------:R-:W4:Y:S01]  /*01e0*/  LDS.128 R8, [R14+UR4] ;  /* 0x000000040e087984 */ /* 0x000f220008000c00 */
[----:B------:R-:W5:Y:S03]  /*01f0*/  LDCU UR4, c[0x0][0x2f8] ;  /* 0x00005f00ff0477ac */ /* 0x000f660008000800 */
[----:B-1----:R-:W-:Y:S04]  /*0200*/  SHFL.IDX PT, R19, R7, RZ, 0x1f ;  /* 0x00001fff07137589 */ /* 0x002fe800000e0000 */
[----:B------:R5:W1:Y:S02]  /*0210*/  SHFL.IDX PT, R18, R6, RZ, 0x1f ;  /* 0x00001fff06127589 */ /* 0x000a6400000e0000 */
[----:B-----5:R-:W-:-:S05]  /*0220*/  IADD3 R6, P0, PT, R1, UR4, RZ ;  /* 0x0000000401067c10 */ /* 0x020fca000ff1e0ff */
[----:B0-----:R-:W-:Y:S02]  /*0230*/  IMAD.X R7, RZ, RZ, UR5, P0 ;  /* 0x00000005ff077e24 */ /* 0x001fe400080e06ff */
[----:B----4-:R-:W-:Y:S01]  /*0240*/  IMAD.MOV.U32 R16, RZ, RZ, R10 ;  /* 0x000000ffff107224 */ /* 0x010fe200078e000a */
[----:B------:R2:W-:Y:S01]  /*0250*/  STL.64 [R1+0x8], R8 ;  /* 0x0000080801007387 */ /* 0x0005e20000100a00 */
[----:B------:R-:W-:-:S05]  /*0260*/  IMAD.MOV.U32 R17, RZ, RZ, R11 ;  /* 0x000000ffff117224 */ /* 0x000fca00078e000b */
[----:B-1-3--:R2:W-:Y:S02]  /*0270*/  STL.128 [R1+0x10], R16 ;  /* 0x0000101001007387 */ /* 0x00a5e40000100c00 */
[----:B------:R-:W-:-:S07]  /*0280*/  LEPC R20, `(.L_x_70) ;  /* 0x000000001014794e */ /* 0x000fce0000000000 */
[----:B--2---:R-:W-:Y:S05]  /*0290*/  CALL.ABS.NOINC R2 ;  /* 0x0000000002007343 */ /* 0x004fea0003c00000 */
.L_x_70:
[----:B------:R-:W-:Y:S05]  /*02a0*/  EXIT ;  /* 0x000000000000794d */ /* 0x000fea0003800000 */
.L_x_71:
        /* <DEDUP_REMOVED lines=13> */
.L_x_97:


//--------------------- .text._Z13test_wideloadv  --------------------------
	.section	.text._Z13test_wideloadv,"ax",@progbits
	.align	128
        .global         _Z13test_wideloadv
        .type           _Z13test_wideloadv,@function
        .size           _Z13test_wideloadv,(.L_x_98 - _Z13test_wideloadv)
        .other          _Z13test_wideloadv,@"STO_CUDA_ENTRY STV_DEFAULT"
_Z13test_wideloadv:
.text._Z13test_wideloadv:
        /* <DEDUP_REMOVED lines=9> */
[----:B-1----:R-:W1:Y:S02]  /*0090*/  I2F.F64.U32 R2, R12 ;  /* 0x0000000c00027312 */ /* 0x002e640000201800 */
[----:B------:R-:W-:Y:S01]  /*00a0*/  STL [R1], R12 ;  /* 0x0000000c01007387 */ /* 0x000fe20000100800 */
[----:B-1----:R-:W-:Y:S01]  /*00b0*/  DADD R4, R2, UR6 ;  /* 0x0000000602047e29 */ /* 0x002fe20008000000 */
[----:B------:R-:W1:Y:S01]  /*00c0*/  LDCU.64 UR6, c[0x4][0x28] ;  /* 0x01000500ff0677ac */ /* 0x000e620008000a00 */
[----:B------:R-:W-:-:S02]  /*00d0*/  LEA R3, R12, UR4, 0x3 ;  /* 0x000000040c037c11 */ /* 0x000fc4000f8e18ff */
[----:B------:R-:W-:Y:S02]  /*00e0*/  MOV R2, 0x0 ;  /* 0x0000000000027802 */ /* 0x000fe40000000f00 */
[----:B------:R-:W2:Y:S01]  /*00f0*/  LDCU UR4, c[0x0][0x2f8] ;  /* 0x00005f00ff0477ac */ /* 0x000ea20008000800 */
[----:B------:R3:W-:Y:S01]  /*0100*/  STS.64 [R3], R4 ;  /* 0x0000000403007388 */ /* 0x0007e20000000a00 */
[----:B------:R-:W-:Y:S01]  /*0110*/  IMAD R0, R12, 0x8, R3 ;  /* 0x000000080c007824 */ /* 0x000fe200078e0203 */
[----:B------:R-:W-:Y:S08]  /*0120*/  BAR.SYNC.DEFER_BLOCKING 0x0 ;  /* 0x0000000000007b1d */ /* 0x000ff00000010000 */
[----:B---3--:R-:W3:Y:S01]  /*0130*/  LDC.64 R2, c[0x4][R2] ;  /* 0x0100000002027b82 */ /* 0x008ee20000000a00 */
[----:B-1----:R-:W-:Y:S01]  /*0140*/  MOV R4, UR6 ;  /* 0x0000000600047c02 */ /* 0x002fe20008000f00 */
[----:B------:R-:W-:-:S06]  /*0150*/  IMAD.U32 R5, RZ, RZ, UR7 ;  /* 0x00000007ff057e24 */ /* 0x000fcc000f8e00ff */
[----:B------:R-:W-:Y:S01]  /*0160*/  BAR.SYNC.DEFER_BLOCKING 0x0 ;  /* 0x0000000000007b1d */ /* 0x000fe20000010000 */
[----:B--2---:R-:W-:-:S04]  /*0170*/  IADD3 R6, P0, PT, R1, UR4, RZ ;  /* 0x0000000401067c10 */ /* 0x004fc8000ff1e0ff */
[----:B0-----:R-:W-:Y:S01]  /*0180*/  IADD3.X R7, PT, PT, RZ, UR5, RZ, P0, !PT ;  /* 0x00000005ff077c10 */ /* 0x001fe200087fe4ff */
[----:B------:R-:W0:Y:S04]  /*0190*/  LDS.128 R8, [R0] ;  /* 0x0000000000087984 */ /* 0x000e280000000c00 */
[----:B0-----:R0:W-:Y:S04]  /*01a0*/  STL.64 [R1+0x8], R8 ;  /* 0x0000080801007387 */ /* 0x0011e80000100a00 */
[----:B---3--:R0:W-:Y:S02]  /*01b0*/  STL.64 [R1+0x10], R10 ;  /* 0x0000100a01007387 */ /* 0x0081e40000100a00 */
[----:B------:R-:W-:-:S07]  /*01c0*/  LEPC R20, `(.L_x_72) ;  /* 0x000000001014794e */ /* 0x000fce0000000000 */
[----:B0-----:R-:W-:Y:S05]  /*01d0*/  CALL.ABS.NOINC R2 ;  /* 0x0000000002007343 */ /* 0x001fea0003c00000 */
.L_x_72:
[----:B------:R-:W-:Y:S05]  /*01e0*/  EXIT ;  /* 0x000000000000794d */ /* 0x000fea0003800000 */
.L_x_73:
        /* <DEDUP_REMOVED lines=9> */
.L_x_98:


//--------------------- .text._Z13test_ldmatrixv  --------------------------
	.section	.text._Z13test_ldmatrixv,"ax",@progbits
	.align	128
        .global         _Z13test_ldmatrixv
        .type           _Z13test_ldmatrixv,@function
        .size           _Z13test_ldmatrixv,(.L_x_99 - _Z13test_ldmatrixv)
        .other          _Z13test_ldmatrixv,@"STO_CUDA_ENTRY STV_DEFAULT"
_Z13test_ldmatrixv:
.text._Z13test_ldmatrixv:
        /* <DEDUP_REMOVED lines=10> */
[----:B-1----:R-:W-:Y:S01]  /*00a0*/  DADD R4, R2, UR6 ;  /* 0x0000000602047e29 */ /* 0x002fe20008000000 */
[----:B------:R-:W1:Y:S01]  /*00b0*/  LDCU.64 UR6, c[0x4][0x20] ;  /* 0x01000400ff0677ac */ /* 0x000e620008000a00 */
[----:B------:R-:W-:-:S02]  /*00c0*/  LEA R3, R12, UR4, 0x2 ;  /* 0x000000040c037c11 */ /* 0x000fc4000f8e10ff */
[----:B------:R-:W-:-:S03]  /*00d0*/  MOV R2, 0x0 ;  /* 0x0000000000027802 */ /* 0x000fc60000000f00 */
[----:B------:R-:W2:Y:S01]  /*00e0*/  LDCU UR4, c[0x0][0x2f8] ;  /* 0x00005f00ff0477ac */ /* 0x000ea20008000800 */
[----:B------:R-:W-:Y:S01]  /*00f0*/  IMAD R13, R12, 0xc, R3 ;  /* 0x0000000c0c0d7824 */ /* 0x000fe200078e0203 */
[----:B------:R3:W4:Y:S01]  /*0100*/  LDC.64 R10, c[0x4][R2] ;  /* 0x01000000020a7b82 */ /* 0x0007220000000a00 */
[----:B------:R1:W5:Y:S02]  /*0110*/  F2F.F32.F64 R4, R4 ;  /* 0x0000000400047310 */ /* 0x0003640000301000 */
[----:B-1----:R-:W-:Y:S02]  /*0120*/  MOV R5, UR7 ;  /* 0x0000000700057c02 */ /* 0x002fe40008000f00 */
[----:B--2---:R-:W-:Y:S01]  /*0130*/  IADD3 R6, P0, PT, R1, UR4, RZ ;  /* 0x0000000401067c10 */ /* 0x004fe2000ff1e0ff */
[----:B-----5:R1:W-:Y:S04]  /*0140*/  STS [R3], R4 ;  /* 0x0000000403007388 */ /* 0x0203e80000000800 */
[----:B0-----:R-:W-:Y:S01]  /*0150*/  IMAD.X R7, RZ, RZ, UR5, P0 ;  /* 0x00000005ff077e24 */ /* 0x001fe200080e06ff */
[----:B------:R-:W-:Y:S01]  /*0160*/  BAR.SYNC.DEFER_BLOCKING 0x0 ;  /* 0x0000000000007b1d */ /* 0x000fe20000010000 */
[----:B-1----:R-:W-:-:S05]  /*0170*/  IMAD.U32 R4, RZ, RZ, UR6 ;  /* 0x00000006ff047e24 */ /* 0x002fca000f8e00ff */
[----:B------:R-:W0:Y:S02]  /*0180*/  LDSM.16.M88 R13, [R13] ;  /* 0x000000000d0d783b */ /* 0x000e240000000000 */
[----:B------:R-:W-:Y:S06]  /*0190*/  BAR.SYNC.DEFER_BLOCKING 0x0 ;  /* 0x0000000000007b1d */ /* 0x000fec0000010000 */
[----:B------:R-:W1:Y:S04]  /*01a0*/  LDS R0, [R3] ;  /* 0x0000000003007984 */ /* 0x000e680000000800 */
[----:B0-----:R3:W-:Y:S01]  /*01b0*/  STL.64 [R1], R12 ;  /* 0x0000000c01007387 */ /* 0x0017e20000100a00 */
[----:B-1----:R-:W0:Y:S03]  /*01c0*/  F2F.F64.F32 R8, R0 ;  /* 0x0000000000087310 */ /* 0x002e260000201800 */
[----:B0---4-:R3:W-:Y:S02]  /*01d0*/  STL.64 [R1+0x8], R8 ;  /* 0x0000080801007387 */ /* 0x0117e40000100a00 */
[----:B------:R-:W-:-:S07]  /*01e0*/  LEPC R20, `(.L_x_74) ;  /* 0x000000001014794e */ /* 0x000fce0000000000 */
[----:B---3--:R-:W-:Y:S05]  /*01f0*/  CALL.ABS.NOINC R10 ;  /* 0x000000000a007343 */ /* 0x008fea0003c00000 */
.L_x_74:
[----:B------:R-:W-:Y:S05]  /*0200*/  EXIT ;  /* 0x000000000000794d */ /* 0x000fea0003800000 */
.L_x_75:
        /* <DEDUP_REMOVED lines=15> */
.L_x_99:


//--------------------- .text._Z13test_wmmaloadv  --------------------------
	.section	.text._Z13test_wmmaloadv,"ax",@progbits
	.align	128
        .global         _Z13test_wmmaloadv
        .type           _Z13test_wmmaloadv,@function
        .size           _Z13test_wmmaloadv,(.L_x_100 - _Z13test_wmmaloadv)
        .other          _Z13test_wmmaloadv,@"STO_CUDA_ENTRY STV_DEFAULT"
_Z13test_wmmaloadv:
.text._Z13test_wmmaloadv:
[----:B------:R-:W0:Y:S01]  /*0000*/  LDC R1, c[0x0][0x37c] ;  /* 0x0000df00ff017b82 */ /* 0x000e220000000800 */
[----:B------:R-:W1:Y:S01]  /*0010*/  S2R R22, SR_TID.X ;  /* 0x0000000000167919 */ /* 0x000e620000002100 */
[----:B------:R-:W2:Y:S01]  /*0020*/  LDCU UR4, c[0x0][0x2f8] ;  /* 0x00005f00ff0477ac */ /* 0x000ea20008000800 */
[----:B0-----:R-:W-:Y:S02]  /*0030*/  VIADD R1, R1, 0xfffffff8 ;  /* 0xfffffff801017836 */ /* 0x001fe40000000000 */
[----:B------:R-:W-:Y:S01]  /*0040*/  IMAD.MOV.U32 R19, RZ, RZ, -0x8 ;  /* 0xfffffff8ff137424 */ /* 0x000fe200078e00ff */
[----:B------:R-:W0:Y:S02]  /*0050*/  LDCU UR5, c[0x0][0x2fc] ;  /* 0x00005f80ff0577ac */ /* 0x000e240008000800 */
[----:B--2---:R-:W-:-:S05]  /*0060*/  IADD3 R18, P0, PT, R1, UR4, RZ ;  /* 0x0000000401127c10 */ /* 0x004fca000ff1e0ff */
[----:B0-----:R-:W-:Y:S01]  /*0070*/  IMAD.X R16, RZ, RZ, UR5, P0 ;  /* 0x00000005ff107e24 */ /* 0x001fe200080e06ff */
[----:B-1----:R-:W-:-:S07]  /*0080*/  SHF.R.U32.HI R17, RZ, 0x8, R22 ;  /* 0x00000008ff117819 */ /* 0x002fce0000011616 */
.L_x_77:
[----:B------:R-:W-:Y:S01]  /*0090*/  VIADD R9, R22, 0x20 ;  /* 0x0000002016097836 */ /* 0x000fe20000000000 */
[----:B------:R-:W-:Y:S01]  /*00a0*/  MOV R2, 0x0 ;  /* 0x0000000000027802 */ /* 0x000fe20000000f00 */
[----:B------:R-:W0:Y:S01]  /*00b0*/  LDCU.64 UR4, c[0x4][0x18] ;  /* 0x01000300ff0477ac */ /* 0x000e220008000a00 */
[----:B------:R-:W-:Y:S01]  /*00c0*/  IADD3 R8, PT, PT, R19, 0x8, RZ ;  /* 0x0000000813087810 */ /* 0x000fe20007ffe0ff */
[----:B------:R-:W-:Y:S01]  /*00d0*/  VIADD R17, R17, 0x1 ;  /* 0x0000000111117836 */ /* 0x000fe20000000000 */
[----:B------:R-:W-:Y:S01]  /*00e0*/  LOP3.LUT R9, R9, 0x7e0, RZ, 0xc0, !PT ;  /* 0x000007e009097812 */ /* 0x000fe200078ec0ff */
[----:B------:R-:W-:Y:S01]  /*00f0*/  IMAD.MOV.U32 R6, RZ, RZ, R18 ;  /* 0x000000ffff067224 */ /* 0x000fe200078e0012 */
[----:B------:R-:W1:Y:S01]  /*0100*/  LDC.64 R2, c[0x4][R2] ;  /* 0x0100000002027b82 */ /* 0x000e620000000a00 */
[----:B------:R-:W-:Y:S01]  /*0110*/  IMAD.MOV.U32 R7, RZ, RZ, R16 ;  /* 0x000000ffff077224 */ /* 0x000fe200078e0010 */
[----:B------:R-:W-:Y:S01]  /*0120*/  ISETP.NE.AND P0, PT, R17, 0x8, PT ;  /* 0x000000081100780c */ /* 0x000fe20003f05270 */
[----:B------:R2:W-:Y:S03]  /*0130*/  STL.64 [R1], R8 ;  /* 0x0000000801007387 */ /* 0x0005e60000100a00 */
[----:B------:R-:W-:Y:S01]  /*0140*/  P2R R23, PR, RZ, 0x1 ;  /* 0x00000001ff177803 */ /* 0x000fe20000000000 */
[----:B0-----:R-:W-:Y:S01]  /*0150*/  IMAD.U32 R4, RZ, RZ, UR4 ;  /* 0x00000004ff047e24 */ /* 0x001fe2000f8e00ff */
[----:B------:R-:W-:-:S07]  /*0160*/  MOV R5, UR5 ;  /* 0x0000000500057c02 */ /* 0x000fce0008000f00 */
[----:B------:R-:W-:-:S07]  /*0170*/  LEPC R20, `(.L_x_76) ;  /* 0x000000001014794e */ /* 0x000fce0000000000 */
[----:B-12---:R-:W-:Y:S05]  /*0180*/  CALL.ABS.NOINC R2 ;  /* 0x0000000002007343 */ /* 0x006fea0003c00000 */
.L_x_76:
[----:B------:R-:W-:Y:S01]  /*0190*/  ISETP.NE.AND P6, PT, R23, RZ, PT ;  /* 0x000000ff1700720c */ /* 0x000fe20003fc5270 */
[----:B------:R-:W-:Y:S01]  /*01a0*/  VIADD R22, R22, 0x100 ;  /* 0x0000010016167836 */ /* 0x000fe20000000000 */
[----:B------:R-:W-:-:S11]  /*01b0*/  IADD3 R19, PT, PT, R19, 0x1, RZ ;  /* 0x0000000113137810 */ /* 0x000fd60007ffe0ff */
[----:B------:R-:W-:Y:S05]  /*01c0*/  @P6 BRA `(.L_x_77) ;  /* 0xfffffffc00b06947 */ /* 0x000fea000383ffff */
[----:B------:R-:W-:Y:S05]  /*01d0*/  WARPSYNC.ALL ;  /* 0x0000000000007948 */ /* 0x000fea0003800000 */
[----:B------:R-:W-:Y:S06]  /*01e0*/  BAR.SYNC.DEFER_BLOCKING 0x0 ;  /* 0x0000000000007b1d */ /* 0x000fec0000010000 */
[----:B------:R-:W-:Y:S05]  /*01f0*/  EXIT ;  /* 0x000000000000794d */ /* 0x000fea0003800000 */
.L_x_78:
        /* <DEDUP_REMOVED lines=16> */
.L_x_100:


//--------------------- .text._Z11global_funcv    --------------------------
	.section	.text._Z11global_funcv,"ax",@progbits
	.align	128
        .global         _Z11global_funcv
        .type           _Z11global_funcv,@function
        .size           _Z11global_funcv,(.L_x_101 - _Z11global_funcv)
        .other          _Z11global_funcv,@"STO_CUDA_ENTRY STV_DEFAULT"
_Z11global_funcv:
.text._Z11global_funcv:
[----:B------:R-:W0:Y:S01]  /*0000*/  LDC R1, c[0x0][0x37c] ;  /* 0x0000df00ff017b82 */ /* 0x000e220000000800 */
[----:B------:R-:W1:Y:S01]  /*0010*/  S2R R22, SR_TID.X ;  /* 0x0000000000167919 */ /* 0x000e620000002100 */
[----:B------:R-:W2:Y:S01]  /*0020*/  LDCU UR4, c[0x0][0x2f8] ;  /* 0x00005f00ff0477ac */ /* 0x000ea20008000800 */
[----:B0-----:R-:W-:Y:S01]  /*0030*/  VIADD R1, R1, 0xfffffff0 ;  /* 0xfffffff001017836 */ /* 0x001fe20000000000 */
[----:B------:R-:W-:Y:S01]  /*0040*/  MOV R19, 0x0 ;  /* 0x0000000000137802 */ /* 0x000fe20000000f00 */
[----:B------:R-:W0:Y:S03]  /*0050*/  LDCU UR5, c[0x0][0x2fc] ;  /* 0x00005f80ff0577ac */ /* 0x000e260008000800 */
[----:B------:R3:W4:Y:S01]  /*0060*/  LDC.64 R8, c[0x4][R19] ;  /* 0x0100000013087b82 */ /* 0x0007220000000a00 */
[----:B------:R-:W5:Y:S01]  /*0070*/  LDCU.64 UR6, c[0x4][0x8] ;  /* 0x01000100ff0677ac */ /* 0x000f620008000a00 */
[----:B--2---:R-:W-:-:S05]  /*0080*/  IADD3 R18, P0, PT, R1, UR4, RZ ;  /* 0x0000000401127c10 */ /* 0x004fca000ff1e0ff */
[----:B0-----:R-:W-:Y:S01]  /*0090*/  IMAD.X R17, RZ, RZ, UR5, P0 ;  /* 0x00000005ff117e24 */ /* 0x001fe200080e06ff */
[----:B------:R-:W-:Y:S01]  /*00a0*/  IADD3 R16, P0, PT, R18, 0x8, RZ ;  /* 0x0000000812107810 */ /* 0x000fe20007f1e0ff */
[----:B-----5:R-:W-:Y:S02]  /*00b0*/  IMAD.U32 R4, RZ, RZ, UR6 ;  /* 0x00000006ff047e24 */ /* 0x020fe4000f8e00ff */
[----:B------:R-:W-:Y:S02]  /*00c0*/  IMAD.U32 R5, RZ, RZ, UR7 ;  /* 0x00000007ff057e24 */ /* 0x000fe4000f8e00ff */
[----:B------:R-:W-:Y:S01]  /*00d0*/  IMAD.X R2, RZ, RZ, R17, P0 ;  /* 0x000000ffff027224 */ /* 0x000fe200000e0611 */
[----:B-1----:R3:W-:Y:S01]  /*00e0*/  STL [R1+0x8], R22 ;  /* 0x0000081601007387 */ /* 0x0027e20000100800 */
[----:B------:R-:W-:Y:S02]  /*00f0*/  IMAD.MOV.U32 R6, RZ, RZ, R16 ;  /* 0x000000ffff067224 */ /* 0x000fe400078e0010 */
[----:B------:R-:W-:-:S07]  /*0100*/  IMAD.MOV.U32 R7, RZ, RZ, R2 ;  /* 0x000000ffff077224 */ /* 0x000fce00078e0002 */
[----:B------:R-:W-:-:S07]  /*0110*/  LEPC R20, `(.L_x_79) ;  /* 0x000000001014794e */ /* 0x000fce0000000000 */
[----:B---34-:R-:W-:Y:S05]  /*0120*/  CALL.ABS.NOINC R8 ;  /* 0x0000000008007343 */ /* 0x018fea0003c00000 */
.L_x_79:
[----:B------:R-:W-:Y:S01]  /*0130*/  ISETP.NE.AND P0, PT, R22, RZ, PT ;  /* 0x000000ff1600720c */ /* 0x000fe20003f05270 */
[----:B------:R-:W-:Y:S05]  /*0140*/  WARPSYNC.ALL ;  /* 0x0000000000007948 */ /* 0x000fea0003800000 */
[----:B------:R-:W-:Y:S06]  /*0150*/  BAR.SYNC.DEFER_BLOCKING 0x0 ;  /* 0x0000000000007b1d */ /* 0x000fec0000010000 */
[----:B------:R-:W-:Y:S04]  /*0160*/  BSSY.RECONVERGENT B6, `(.L_x_80) ;  /* 0x000000c000067945 */ /* 0x000fe80003800200 */
[----:B------:R-:W-:Y:S05]  /*0170*/  @P0 BRA `(.L_x_81) ;  /* 0x0000000000200947 */ /* 0x000fea0003800000 */
[----:B------:R0:W1:Y:S01]  /*0180*/  LDC.64 R8, c[0x4][R19] ;  /* 0x0100000013087b82 */ /* 0x0000620000000a00 */
[----:B------:R-:W2:Y:S01]  /*0190*/  LDCU.64 UR4, c[0x4][0x10] ;  /* 0x01000200ff0477ac */ /* 0x000ea20008000a00 */
[----:B------:R-:W-:Y:S01]  /*01a0*/  CS2R R6, SRZ ;  /* 0x0000000000067805 */ /* 0x000fe2000001ff00 */
[----:B--2---:R-:W-:Y:S02]  /*01b0*/  IMAD.U32 R4, RZ, RZ, UR4 ;  /* 0x00000004ff047e24 */ /* 0x004fe4000f8e00ff */
[----:B0-----:R-:W-:-:S07]  /*01c0*/  IMAD.U32 R5, RZ, RZ, UR5 ;  /* 0x00000005ff057e24 */ /* 0x001fce000f8e00ff */
[----:B------:R-:W-:-:S07]  /*01d0*/  LEPC R20, `(.L_x_82) ;  /* 0x000000001014794e */ /* 0x000fce0000000000 */
[----:B-1----:R-:W-:Y:S05]  /*01e0*/  CALL.ABS.NOINC R8 ;  /* 0x0000000008007343 */ /* 0x002fea0003c00000 */
.L_x_82:
[----:B------:R-:W-:Y:S05]  /*01f0*/  BRA `(.L_x_83) ;  /* 0x0000000000087947 */ /* 0x000fea0003800000 */
.L_x_81:
[----:B------:R-:W-:-:S13]  /*0200*/  ISETP.GT.U32.AND P0, PT, R22, 0x36, PT ;  /* 0x000000361600780c */ /* 0x000fda0003f04070 */
[----:B------:R-:W-:Y:S05]  /*0210*/  @P0 EXIT ;  /* 0x000000000000094d */ /* 0x000fea0003800000 */
.L_x_83:
[----:B------:R-:W-:Y:S05]  /*0220*/  BSYNC.RECONVERGENT B6 ;  /* 0x0000000000067941 */ /* 0x000fea0003800200 */
.L_x_80:
[----:B------:R-:W-:Y:S01]  /*0230*/  MOV R19, 0x0 ;  /* 0x0000000000137802 */ /* 0x000fe20000000f00 */
[----:B------:R0:W-:Y:S01]  /*0240*/  STL [R1+0x8], R22 ;  /* 0x0000081601007387 */ /* 0x0001e20000100800 */
[----:B------:R-:W1:Y:S01]  /*0250*/  LDCU.64 UR4, c[0x4][0x8] ;  /* 0x01000100ff0477ac */ /* 0x000e620008000a00 */
[----:B------:R-:W-:Y:S01]  /*0260*/  ISETP.NE.AND P0, PT, R22, RZ, PT ;  /* 0x000000ff1600720c */ /* 0x000fe20003f05270 */
[----:B------:R0:W2:Y:S01]  /*0270*/  LDC.64 R8, c[0x4][R19] ;  /* 0x0100000013087b82 */ /* 0x0000a20000000a00 */
[----:B------:R-:W-:Y:S02]  /*0280*/  IMAD.MOV.U32 R6, RZ, RZ, R16 ;  /* 0x000000ffff067224 */ /* 0x000fe400078e0010 */
[----:B------:R-:W-:Y:S01]  /*0290*/  P2R R0, PR, RZ, 0x1 ;  /* 0x00000001ff007803 */ /* 0x000fe20000000000 */
[----:B------:R-:W-:Y:S02]  /*02a0*/  IMAD.MOV.U32 R7, RZ, RZ, R2 ;  /* 0x000000ffff077224 */ /* 0x000fe400078e0002 */
[----:B-1----:R-:W-:-:S02]  /*02b0*/  IMAD.U32 R4, RZ, RZ, UR4 ;  /* 0x00000004ff047e24 */ /* 0x002fc4000f8e00ff */
[----:B0-----:R-:W-:-:S07]  /*02c0*/  IMAD.U32 R5, RZ, RZ, UR5 ;  /* 0x00000005ff057e24 */ /* 0x001fce000f8e00ff */
[----:B------:R-:W-:-:S07]  /*02d0*/  LEPC R20, `(.L_x_84) ;  /* 0x000000001014794e */ /* 0x000fce0000000000 */
[----:B--2---:R-:W-:Y:S05]  /*02e0*/  CALL.ABS.NOINC R8 ;  /* 0x0000000008007343 */ /* 0x004fea0003c00000 */
.L_x_84:
        /* <DEDUP_REMOVED lines=12> */
.L_x_86:
[----:B------:R-:W-:Y:S05]  /*03b0*/  BSYNC.RECONVERGENT B6 ;  /* 0x0000000000067941 */ /* 0x000fea0003800200 */
.L_x_85:
[----:B------:R-:W-:Y:S01]  /*03c0*/  MOV R2, 0x0 ;  /* 0x0000000000027802 */ /* 0x000fe20000000f00 */
[----:B------:R0:W-:Y:S01]  /*03d0*/  STL [R1], R22 ;  /* 0x0000001601007387 */ /* 0x0001e20000100800 */
        /* <DEDUP_REMOVED lines=10> */
.L_x_87:
[----:B------:R-:W-:Y:S01]  /*0480*/  ISETP.NE.AND P6, PT, R22, RZ, PT ;  /* 0x000000ff1600720c */ /* 0x000fe20003fc5270 */
[----:B------:R-:W-:Y:S05]  /*0490*/  WARPSYNC.ALL ;  /* 0x0000000000007948 */ /* 0x000fea0003800000 */
[----:B------:R-:W-:Y:S06]  /*04a0*/  BAR.SYNC.DEFER_BLOCKING 0x0 ;  /* 0x0000000000007b1d */ /* 0x000fec0000010000 */
[----:B------:R-:W-:Y:S04]  /*04b0*/  BSSY.RECONVERGENT B6, `(.L_x_88) ;  /* 0x000000c000067945 */ /* 0x000fe80003800200 */
[----:B------:R-:W-:Y:S05]  /*04c0*/  @P6 BRA `(.L_x_89) ;  /* 0x0000000000206947 */ /* 0x000fea0003800000 */
[----:B------:R-:W0:Y:S01]  /*04d0*/  LDC.64 R2, c[0x4][R2] ;  /* 0x0100000002027b82 */ /* 0x000e220000000a00 */
[----:B------:R-:W1:Y:S01]  /*04e0*/  LDCU.64 UR4, c[0x4][0x10] ;  /* 0x01000200ff0477ac */ /* 0x000e620008000a00 */
[----:B------:R-:W-:Y:S01]  /*04f0*/  CS2R R6, SRZ ;  /* 0x0000000000067805 */ /* 0x000fe2000001ff00 */
[----:B-1----:R-:W-:Y:S02]  /*0500*/  IMAD.U32 R4, RZ, RZ, UR4 ;  /* 0x00000004ff047e24 */ /* 0x002fe4000f8e00ff */
[----:B------:R-:W-:-:S07]  /*0510*/  IMAD.U32 R5, RZ, RZ, UR5 ;  /* 0x00000005ff057e24 */ /* 0x000fce000f8e00ff */
[----:B------:R-:W-:-:S07]  /*0520*/  LEPC R20, `(.L_x_90) ;  /* 0x000000001014794e */ /* 0x000fce0000000000 */
[----:B0-----:R-:W-:Y:S05]  /*0530*/  CALL.ABS.NOINC R2 ;  /* 0x0000000002007343 */ /* 0x001fea0003c00000 */
.L_x_90:
[----:B------:R-:W-:Y:S05]  /*0540*/  BRA `(.L_x_91) ;  /* 0x0000000000087947 */ /* 0x000fea0003800000 */
.L_x_89:
[----:B------:R-:W-:-:S13]  /*0550*/  ISETP.GT.U32.AND P0, PT, R22, 0x2c, PT ;  /* 0x0000002c1600780c */ /* 0x000fda0003f04070 */
[----:B------:R-:W-:Y:S05]  /*0560*/  @P0 EXIT ;  /* 0x000000000000094d */ /* 0x000fea0003800000 */
.L_x_91:
[----:B------:R-:W-:Y:S05]  /*0570*/  BSYNC.RECONVERGENT B6 ;  /* 0x0000000000067941 */ /* 0x000fea0003800200 */
.L_x_88:
[----:B------:R-:W-:Y:S01]  /*0580*/  MOV R0, 0x0 ;  /* 0x0000000000007802 */ /* 0x000fe20000000f00 */
[----:B------:R0:W-:Y:S01]  /*0590*/  STL [R1], R22 ;  /* 0x0000001601007387 */ /* 0x0001e20000100800 */
[----:B------:R-:W1:Y:S01]  /*05a0*/  LDCU.64 UR4, c[0x4][0x8] ;  /* 0x01000100ff0477ac */ /* 0x000e620008000a00 */
[----:B------:R-:W-:Y:S01]  /*05b0*/  IMAD.MOV.U32 R6, RZ, RZ, R18 ;  /* 0x000000ffff067224 */ /* 0x000fe200078e0012 */
[----:B------:R0:W2:Y:S01]  /*05c0*/  LDC.64 R2, c[0x4][R0] ;  /* 0x0100000000027b82 */ /* 0x0000a20000000a00 */
[----:B------:R-:W-:Y:S02]  /*05d0*/  IMAD.MOV.U32 R7, RZ, RZ, R17 ;  /* 0x000000ffff077224 */ /* 0x000fe400078e0011 */
[----:B-1----:R-:W-:Y:S02]  /*05e0*/  IMAD.U32 R4, RZ, RZ, UR4 ;  /* 0x00000004ff047e24 */ /* 0x002fe4000f8e00ff */
[----:B0-----:R-:W-:-:S07]  /*05f0*/  IMAD.U32 R5, RZ, RZ, UR5 ;  /* 0x00000005ff057e24 */ /* 0x001fce000f8e00ff */
[----:B------:R-:W-:-:S07]  /*0600*/  LEPC R20, `(.L_x_92) ;  /* 0x000000001014794e */ /* 0x000fce0000000000 */
[----:B--2---:R-:W-:Y:S05]  /*0610*/  CALL.ABS.NOINC R2 ;  /* 0x0000000002007343 */ /* 0x004fea0003c00000 */
.L_x_92:
[----:B------:R-:W-:Y:S05]  /*0620*/  WARPSYNC.ALL ;  /* 0x0000000000007948 */ /* 0x000fea0003800000 */
[----:B------:R-:W-:Y:S06]  /*0630*/  BAR.SYNC.DEFER_BLOCKING 0x0 ;  /* 0x0000000000007b1d */ /* 0x000fec0000010000 */
[----:B------:R-:W-:Y:S05]  /*0640*/  EXIT ;  /* 0x000000000000794d */ /* 0x000fea0003800000 */
.L_x_93:
        /* <DEDUP_REMOVED lines=11> */
.L_x_101:


//--------------------- .nv.global.init           --------------------------
	.section	.nv.global.init,"aw",@progbits
.nv.global.init:
	.type		$str$7,@object
	.size		$str$7,($str$1 - $str$7)
$str$7:
        /*0000*/ 	.byte	0x0a, 0x00
	.type		$str$1,@object
	.size		$str$1,($str$10 - $str$1)
$str$1:
        /*0002*/ 	.byte	0x0a, 0x0a, 0x00
	.type		$str$10,@object
	.size		$str$10,($str - $str$10)
$str$10:
        /*0005*/ 	.byte	0x25, 0x66, 0x0a, 0x00
	.type		$str,@object
	.size		$str,($str$6 - $str)
$str:
        /*0009*/ 	.byte	0x25, 0x64, 0x20, 0x00
	.type		$str$6,@object
	.size		$str$6,($str$2 - $str$6)
$str$6:
        /*000d*/ 	.byte	0x25, 0x2e, 0x32, 0x66, 0x2c, 0x20, 0x00
	.type		$str$2,@object
	.size		$str$2,($str$4 - $str$2)
$str$2:
        /*0014*/ 	.byte	0x25, 0x64, 0x3a, 0x20, 0x25, 0x64, 0x0a, 0x00
	.type		$str$4,@object
	.size		$str$4,($str$3 - $str$4)
$str$4:
        /*001c*/ 	.byte	0x5b, 0x25, 0x64, 0x2c, 0x20, 0x25, 0x66, 0x2c, 0x20, 0x25, 0x66, 0x5d, 0x0a, 0x00
	.type		$str$3,@object
	.size		$str$3,($str$5 - $str$3)
$str$3:
        /*002a*/ 	.byte	0x5b, 0x25, 0x64, 0x2c, 0x20, 0x25, 0x64, 0x2c, 0x20, 0x25, 0x2e, 0x31, 0x35, 0x66, 0x5d, 0x0a
        /*003a*/ 	.byte	0x00
	.type		$str$5,@object
	.size		$str$5,($str$9 - $str$5)
$str$5:
        /*003b*/ 	.byte	0x5b, 0x25, 0x64, 0x2c, 0x20, 0x25, 0x66, 0x2c, 0x20, 0x25, 0x66, 0x2c, 0x20, 0x25, 0x66, 0x5d
        /*004b*/ 	.byte	0x0a, 0x00
	.type		$str$9,@object
	.size		$str$9,($str$8 - $str$9)
$str$9:
        /*004d*/ 	.byte	0x20, 0x25, 0x2e, 0x31, 0x30, 0x66, 0x2c, 0x20, 0x25, 0x2e, 0x31, 0x30, 0x66, 0x2c, 0x20, 0x25
        /*005d*/ 	.byte	0x2e, 0x31, 0x30, 0x66, 0x0a, 0x00
	.type		$str$8,@object
	.size		$str$8,(.L_8 - $str$8)
$str$8:
        /*0063*/ 	.byte	0x41, 0x3a, 0x20, 0x25, 0x66, 0x2c, 0x20, 0x25, 0x66, 0x2c, 0x20, 0x25, 0x66, 0x2c, 0x20, 0x25
        /*0073*/ 	.byte	0x66, 0x3b, 0x20, 0x42, 0x3a, 0x20, 0x25, 0x66, 0x2c, 0x20, 0x25, 0x66, 0x3b, 0x20, 0x43, 0x3a
        /*0083*/ 	.byte	0x20, 0x25, 0x66, 0x2c, 0x20, 0x25, 0x66, 0x2c, 0x20, 0x25, 0x66, 0x2c, 0x20, 0x25, 0x66, 0x0a
        /*0093*/ 	.byte	0x00
.L_8:


//--------------------- .nv.shared.reserved.0     --------------------------
	.section	.nv.shared.reserved.0,"aw",@nobits
	.weak		__nv_reservedSMEM_offset_0_alias
	.size		__nv_reservedSMEM_offset_0_alias, 0, 64
	.other		__nv_reservedSMEM_offset_0_alias,@"STO_CUDA_RESERVED_SHARED STV_DEFAULT"
__nv_reservedSMEM_offset_0_alias:
	.zero		0
	.zero		64


//--------------------- .nv.shared._Z8test_mmav   --------------------------
	.section	.nv.shared._Z8test_mmav,"aw",@nobits
	.sectionflags	@""
	.align	4
.nv.shared._Z8test_mmav:
	.zero		4096


//--------------------- .nv.shared._Z9test_shflv  --------------------------
	.section	.nv.shared._Z9test_shflv,"aw",@nobits
	.sectionflags	@""
	.align	8
.nv.shared._Z9test_shflv:
	.zero		1536


//--------------------- .nv.shared._Z13test_wideloadv --------------------------
	.section	.nv.shared._Z13test_wideloadv,"aw",@nobits
	.sectionflags	@""
	.align	8
.nv.shared._Z13test_wideloadv:
	.zero		1280


//--------------------- .nv.shared._Z13test_ldmatrixv --------------------------
	.section	.nv.shared._Z13test_ldmatrixv,"aw",@nobits
	.sectionflags	@""
	.align	4
.nv.shared._Z13test_ldmatrixv:
	.zero		1152


//--------------------- .nv.constant0._Z11test_mmaf16Pf --------------------------
	.section	.nv.constant0._Z11test_mmaf16Pf,"a",@progbits
	.sectionflags	@""
	.align	4
.nv.constant0._Z11test_mmaf16Pf:
	.zero		904


//--------------------- .nv.constant0._Z12test_mmatf32Pf --------------------------
	.section	.nv.constant0._Z12test_mmatf32Pf,"a",@progbits
	.sectionflags	@""
	.align	4
.nv.constant0._Z12test_mmatf32Pf:
	.zero		904


//--------------------- .nv.constant0._Z8test_mmav --------------------------
	.section	.nv.constant0._Z8test_mmav,"a",@progbits
	.sectionflags	@""
	.align	4
.nv.constant0._Z8test_mmav:
	.zero		896


//--------------------- .nv.constant0._Z9test_shflv --------------------------
	.section	.nv.constant0._Z9test_shflv,"a",@progbits
	.sectionflags	@""
	.align	4
.nv.constant0._Z9test_shflv:
	.zero		896


//--------------------- .nv.constant0._Z13test_wideloadv --------------------------
	.section	.nv.constant0._Z13test_wideloadv,"a",@progbits
	.sectionflags	@""
	.align	4
.nv.constant0._Z13test_wideloadv:
	.zero		896


//--------------------- .nv.constant0._Z13test_ldmatrixv --------------------------
	.section	.nv.constant0._Z13test_ldmatrixv,"a",@progbits
	.sectionflags	@""
	.align	4
.nv.constant0._Z13test_ldmatrixv:
	.zero		896


//--------------------- .nv.constant0._Z13test_wmmaloadv --------------------------
	.section	.nv.constant0._Z13test_wmmaloadv,"a",@progbits
	.sectionflags	@""
	.align	4
.nv.constant0._Z13test_wmmaloadv:
	.zero		896


//--------------------- .nv.constant0._Z11global_funcv --------------------------
	.section	.nv.constant0._Z11global_funcv,"a",@progbits
	.sectionflags	@""
	.align	4
.nv.constant0._Z11global_funcv:
	.zero		896


//--------------------- SYMBOLS --------------------------

	.type		.nv.reservedSmem.offset0,@object
	.size		.nv.reservedSmem.offset0,0x4
	.type		.nv.reservedSmem.cap,@object
	.size		.nv.reservedSmem.cap,0x4
	.type		vprintf,@function
